	.target	sm_90a

	.elftype	@"ET_EXEC"


//--------------------- .note.nv.tkinfo           --------------------------
	.section	.note.nv.tkinfo,"",@"SHT_NOTE"
	.sectionflags	@"SHF_NOTE_NV_TKINFO"
	.tkinfo
        /*0018*/ 	.word	0x00000002
        /*0030*/ 	.string	""
        /*0030*/ 	.string	"ptxas"
        /*0030*/ 	.string	"Cuda compilation tools, release 13.0, V13.0.88"
        /*0030*/ 	.string	"Build cuda_13.0.r13.0/compiler.36424714_0"
        /*0030*/ 	.string	"-arch sm_90a -m 64 "



//--------------------- .note.nv.cuinfo           --------------------------
	.section	.note.nv.cuinfo,"",@"SHT_NOTE"
	.sectionflags	@"SHF_NOTE_NV_CUINFO"
        /*0018*/ 	.short	0x0002
        /*001a*/ 	.short	0x005a
        /*001c*/ 	.short	0x0082
	.zero		2


//--------------------- .nv.info                  --------------------------
	.section	.nv.info,"",@"SHT_CUDA_INFO"
	.align	4


	//----- nvinfo : EIATTR_REGCOUNT
	.align		4
        /*0000*/ 	.byte	0x04, 0x2f
        /*0002*/ 	.short	(.L_15 - .L_14)
	.align		4
.L_14:
        /*0004*/ 	.word	index@(_ZN7cutlass13device_kernelINS_4gemm6kernel13GemmUniversalIN4cute5tupleIJiiiiEEENS1_10collective13CollectiveMmaINS1_34MainloopSm90TmaGmmaWarpSpecializedILi3ENS5_IJNS4_1CILi2EEENSA_ILi1EEESC_EEENS1_35KernelTmaWarpSpecializedCooperativeEEENS5_IJNSA_ILi384EEENSA_ILi192EEENSA_ILi64EEEEEENS_10bfloat16_tENS5_IJlSC_lEEESK_SL_NS4_8TiledMMAINS4_8MMA_AtomIJNS4_4SM904GMMA28MMA_64x192x16_F32BF16BF16_SSILNSP_5MajorE0ELSR_0ELNSP_7ScaleInE1ELSS_1EEEEEENS4_6LayoutISD_NS5_IJSC_NSA_ILi0EEESW_EEEEENS5_IJNS4_10UnderscoreESZ_SZ_EEEEENS4_13SM90_TMA_LOADENS4_14ComposedLayoutINS4_7SwizzleILi3ELi4ELi3EEENS4_18smem_ptr_flag_bitsILi16EEENSV_INS5_IJNSA_ILi8EEESI_EEENS5_IJSI_SC_EEEEEEEvNS4_8identityENS4_23SM90_TMA_LOAD_MULTICASTES1C_vS1D_EENS_8epilogue10collective6detail29Sm90TmaWarpSpecializedAdapterINS1H_15DefaultEpilogueISK_SL_SL_NS1G_6thread17LinearCombinationISK_Li1EffLNS1L_9ScaleType4KindE0ELNS_15FloatRoundStyleE2ESK_EENS1_15EpilogueDefaultEEEEEvvEEEEvNT_6ParamsE)
        /*0008*/ 	.word	0x000000a8


	//----- nvinfo : EIATTR_FRAME_SIZE
	.align		4
.L_15:
        /*000c*/ 	.byte	0x04, 0x11
        /*000e*/ 	.short	(.L_17 - .L_16)
	.align		4
.L_16:
        /*0010*/ 	.word	index@(_ZN7cutlass13device_kernelINS_4gemm6kernel13GemmUniversalIN4cute5tupleIJiiiiEEENS1_10collective13CollectiveMmaINS1_34MainloopSm90TmaGmmaWarpSpecializedILi3ENS5_IJNS4_1CILi2EEENSA_ILi1EEESC_EEENS1_35KernelTmaWarpSpecializedCooperativeEEENS5_IJNSA_ILi384EEENSA_ILi192EEENSA_ILi64EEEEEENS_10bfloat16_tENS5_IJlSC_lEEESK_SL_NS4_8TiledMMAINS4_8MMA_AtomIJNS4_4SM904GMMA28MMA_64x192x16_F32BF16BF16_SSILNSP_5MajorE0ELSR_0ELNSP_7ScaleInE1ELSS_1EEEEEENS4_6LayoutISD_NS5_IJSC_NSA_ILi0EEESW_EEEEENS5_IJNS4_10UnderscoreESZ_SZ_EEEEENS4_13SM90_TMA_LOADENS4_14ComposedLayoutINS4_7SwizzleILi3ELi4ELi3EEENS4_18smem_ptr_flag_bitsILi16EEENSV_INS5_IJNSA_ILi8EEESI_EEENS5_IJSI_SC_EEEEEEEvNS4_8identityENS4_23SM90_TMA_LOAD_MULTICASTES1C_vS1D_EENS_8epilogue10collective6detail29Sm90TmaWarpSpecializedAdapterINS1H_15DefaultEpilogueISK_SL_SL_NS1G_6thread17LinearCombinationISK_Li1EffLNS1L_9ScaleType4KindE0ELNS_15FloatRoundStyleE2ESK_EENS1_15EpilogueDefaultEEEEEvvEEEEvNT_6ParamsE)
        /*0014*/ 	.word	0x00000708


	//----- nvinfo : EIATTR_MIN_STACK_SIZE
	.align		4
.L_17:
        /*0018*/ 	.byte	0x04, 0x12
        /*001a*/ 	.short	(.L_19 - .L_18)
	.align		4
.L_18:
        /*001c*/ 	.word	index@(_ZN7cutlass13device_kernelINS_4gemm6kernel13GemmUniversalIN4cute5tupleIJiiiiEEENS1_10collective13CollectiveMmaINS1_34MainloopSm90TmaGmmaWarpSpecializedILi3ENS5_IJNS4_1CILi2EEENSA_ILi1EEESC_EEENS1_35KernelTmaWarpSpecializedCooperativeEEENS5_IJNSA_ILi384EEENSA_ILi192EEENSA_ILi64EEEEEENS_10bfloat16_tENS5_IJlSC_lEEESK_SL_NS4_8TiledMMAINS4_8MMA_AtomIJNS4_4SM904GMMA28MMA_64x192x16_F32BF16BF16_SSILNSP_5MajorE0ELSR_0ELNSP_7ScaleInE1ELSS_1EEEEEENS4_6LayoutISD_NS5_IJSC_NSA_ILi0EEESW_EEEEENS5_IJNS4_10UnderscoreESZ_SZ_EEEEENS4_13SM90_TMA_LOADENS4_14ComposedLayoutINS4_7SwizzleILi3ELi4ELi3EEENS4_18smem_ptr_flag_bitsILi16EEENSV_INS5_IJNSA_ILi8EEESI_EEENS5_IJSI_SC_EEEEEEEvNS4_8identityENS4_23SM90_TMA_LOAD_MULTICASTES1C_vS1D_EENS_8epilogue10collective6detail29Sm90TmaWarpSpecializedAdapterINS1H_15DefaultEpilogueISK_SL_SL_NS1G_6thread17LinearCombinationISK_Li1EffLNS1L_9ScaleType4KindE0ELNS_15FloatRoundStyleE2ESK_EENS1_15EpilogueDefaultEEEEEvvEEEEvNT_6ParamsE)
        /*0020*/ 	.word	0x00000708
.L_19:


//--------------------- .nv.compat                --------------------------
	.section	.nv.compat,"",@"SHT_CUDA_COMPAT_INFO"
	.align	4
        /*0000*/ 	.byte	0x02, 0x09, 0x01, 0x00, 0x02, 0x02, 0x04, 0x00, 0x02, 0x05, 0x05, 0x00, 0x03, 0x07, 0x01, 0x01
        /*0010*/ 	.byte	0x02, 0x03, 0x01, 0x00, 0x02, 0x06, 0x01, 0x00, 0x04, 0x0b, 0x08, 0x00, 0x00, 0x00, 0x00, 0x00
        /*0020*/ 	.byte	0x00, 0x00, 0x00, 0x00


//--------------------- .nv.info._ZN7cutlass13device_kernelINS_4gemm6kernel13GemmUniversalIN4cute5tupleIJiiiiEEENS1_10collective13CollectiveMmaINS1_34MainloopSm90TmaGmmaWarpSpecializedILi3ENS5_IJNS4_1CILi2EEENSA_ILi1EEESC_EEENS1_35KernelTmaWarpSpecializedCooperativeEEENS5_IJNSA_ILi384EEENSA_ILi192EEENSA_ILi64EEEEEENS_10bfloat16_tENS5_IJlSC_lEEESK_SL_NS4_8TiledMMAINS4_8MMA_AtomIJNS4_4SM904GMMA28MMA_64x192x16_F32BF16BF16_SSILNSP_5MajorE0ELSR_0ELNSP_7ScaleInE1ELSS_1EEEEEENS4_6LayoutISD_NS5_IJSC_NSA_ILi0EEESW_EEEEENS5_IJNS4_10UnderscoreESZ_SZ_EEEEENS4_13SM90_TMA_LOADENS4_14ComposedLayoutINS4_7SwizzleILi3ELi4ELi3EEENS4_18smem_ptr_flag_bitsILi16EEENSV_INS5_IJNSA_ILi8EEESI_EEENS5_IJSI_SC_EEEEEEEvNS4_8identityENS4_23SM90_TMA_LOAD_MULTICASTES1C_vS1D_EENS_8epilogue10collective6detail29Sm90TmaWarpSpecializedAdapterINS1H_15DefaultEpilogueISK_SL_SL_NS1G_6thread17LinearCombinationISK_Li1EffLNS1L_9ScaleType4KindE0ELNS_15FloatRoundStyleE2ESK_EENS1_15EpilogueDefaultEEEEEvvEEEEvNT_6ParamsE --------------------------
	.section	.nv.info._ZN7cutlass13device_kernelINS_4gemm6kernel13GemmUniversalIN4cute5tupleIJiiiiEEENS1_10collective13CollectiveMmaINS1_34MainloopSm90TmaGmmaWarpSpecializedILi3ENS5_IJNS4_1CILi2EEENSA_ILi1EEESC_EEENS1_35KernelTmaWarpSpecializedCooperativeEEENS5_IJNSA_ILi384EEENSA_ILi192EEENSA_ILi64EEEEEENS_10bfloat16_tENS5_IJlSC_lEEESK_SL_NS4_8TiledMMAINS4_8MMA_AtomIJNS4_4SM904GMMA28MMA_64x192x16_F32BF16BF16_SSILNSP_5MajorE0ELSR_0ELNSP_7ScaleInE1ELSS_1EEEEEENS4_6LayoutISD_NS5_IJSC_NSA_ILi0EEESW_EEEEENS5_IJNS4_10UnderscoreESZ_SZ_EEEEENS4_13SM90_TMA_LOADENS4_14ComposedLayoutINS4_7SwizzleILi3ELi4ELi3EEENS4_18smem_ptr_flag_bitsILi16EEENSV_INS5_IJNSA_ILi8EEESI_EEENS5_IJSI_SC_EEEEEEEvNS4_8identityENS4_23SM90_TMA_LOAD_MULTICASTES1C_vS1D_EENS_8epilogue10collective6detail29Sm90TmaWarpSpecializedAdapterINS1H_15DefaultEpilogueISK_SL_SL_NS1G_6thread17LinearCombinationISK_Li1EffLNS1L_9ScaleType4KindE0ELNS_15FloatRoundStyleE2ESK_EENS1_15EpilogueDefaultEEEEEvvEEEEvNT_6ParamsE,"",@"SHT_CUDA_INFO"
	.sectionflags	@""
	.align	4


	//----- nvinfo : EIATTR_CUDA_API_VERSION
	.align		4
        /*0000*/ 	.byte	0x04, 0x37
        /*0002*/ 	.short	(.L_21 - .L_20)
.L_20:
        /*0004*/ 	.word	0x00000082


	//----- nvinfo : EIATTR_KPARAM_INFO
	.align		4
.L_21:
        /*0008*/ 	.byte	0x04, 0x17
        /*000a*/ 	.short	(.L_23 - .L_22)
.L_22:
        /*000c*/ 	.word	0x00000000
        /*0010*/ 	.short	0x0000
        /*0012*/ 	.short	0x0070
        /*0014*/ 	.byte	0x00, 0xf0, 0x01, 0x10


	//----- nvinfo : EIATTR_SPARSE_MMA_MASK
	.align		4
.L_23:
        /*0018*/ 	.byte	0x03, 0x50
        /*001a*/ 	.short	0x0000


	//----- nvinfo : EIATTR_MAXREG_COUNT
	.align		4
        /*001c*/ 	.byte	0x03, 0x1b
        /*001e*/ 	.short	0x00a8


	//----- nvinfo : EIATTR_NUM_BARRIERS
	.align		4
        /*0020*/ 	.byte	0x02, 0x4c
        /*0022*/ 	.byte	0x01
	.zero		1


	//----- nvinfo : EIATTR_EXTERNS
	.align		4
        /*0024*/ 	.byte	0x04, 0x0f
        /*0026*/ 	.short	(.L_25 - .L_24)


	//   ....[0]....
	.align		4
.L_24:
        /*0028*/ 	.word	index@(__assertfail)


	//----- nvinfo : EIATTR_ANNOTATIONS
	.align		4
.L_25:
        /*002c*/ 	.byte	0x04, 0x55
        /*002e*/ 	.short	(.L_27 - .L_26)


	//   ....[0]....
.L_26:
        /*0030*/ 	.word	0x00000001
        /*0034*/ 	.byte	0x20, 0x07, 0x00, 0x00, 0x01, 0x00, 0x00, 0x00, 0xf0, 0x09, 0x00, 0x00, 0x01, 0x00, 0x00, 0x00
        /* <DEDUP_REMOVED lines=736> */
        /*2e44*/ 	.byte	0x50, 0xc7, 0x01, 0x00


	//----- nvinfo : EIATTR_MERCURY_ISA_VERSION
	.align		4
.L_27:
        /*2e48*/ 	.byte	0x03, 0x5f
        /*2e4a*/ 	.short	0x0101


	//----- nvinfo : EIATTR_INT_WARP_WIDE_INSTR_OFFSETS
	.align		4
        /*2e4c*/ 	.byte	0x04, 0x31
        /*2e4e*/ 	.short	(.L_29 - .L_28)


	//   ....[0]....
.L_28:
        /*2e50*/ 	.word	0x00000560


	//   ....[1]....
        /*2e54*/ 	.word	0x00000570


	//   ....[2]....
        /*2e58*/ 	.word	0x000006f0


	//----- nvinfo : EIATTR_COOP_GROUP_MASK_REGIDS
	.align		4
.L_29:
        /*2e5c*/ 	.byte	0x04, 0x29
        /*2e5e*/ 	.short	(.L_31 - .L_30)


	//   ....[0]....
.L_30:
        /*2e60*/ 	.word	0xffffffff


	//   ....[1]....
        /*2e64*/ 	.word	0xffffffff


	//   ....[2]....
        /*2e68*/ 	.word	0xffffffff


	//   ....[3]....
        /*2e6c*/ 	.word	0xffffffff


	//   ....[4]....
        /*2e70*/ 	.word	0xffffffff


	//   ....[5]....
        /*2e74*/ 	.word	0xffffffff


	//----- nvinfo : EIATTR_COOP_GROUP_INSTR_OFFSETS
	.align		4
.L_31:
        /*2e78*/ 	.byte	0x04, 0x28
        /*2e7a*/ 	.short	(.L_33 - .L_32)


	//   ....[0]....
.L_32:
        /*2e7c*/ 	.word	0x00000070


	//   ....[1]....
        /*2e80*/ 	.word	0x00000080


	//   ....[2]....
        /*2e84*/ 	.word	0x000001a0


	//   ....[3]....
        /*2e88*/ 	.word	0x000003b0


	//   ....[4]....
        /*2e8c*/ 	.word	0x00000830


	//   ....[5]....
        /*2e90*/ 	.word	0x00001400


	//----- nvinfo : EIATTR_REG_RECONFIG
	.align		4
.L_33:
        /*2e94*/ 	.byte	0x01, 0x54
	.zero		2


	//----- nvinfo : EIATTR_SYSCALL_OFFSETS
	.align		4
        /*2e98*/ 	.byte	0x04, 0x46
        /*2e9a*/ 	.short	(.L_35 - .L_34)


	//   ....[0]....
.L_34:
        /*2e9c*/ 	.word	0x000015b0


	//----- nvinfo : EIATTR_MBARRIER_INSTR_OFFSETS
	.align		4
.L_35:
        /*2ea0*/ 	.byte	0x04, 0x39
        /*2ea2*/ 	.short	(.L_37 - .L_36)


	//   ....[0]....
.L_36:
        /*2ea4*/ 	.word	0x00000320
        /*2ea8*/ 	.word	0x000000ff
        /*2eac*/ 	.word	0x00000000
        /*2eb0*/ 	.short	0x0100
        /*2eb2*/ 	.byte	0x08
	.zero		1


	//   ....[1]....
        /*2eb4*/ 	.word	0x00000330
        /*2eb8*/ 	.word	0x000000ff
        /*2ebc*/ 	.word	0x00000018
        /*2ec0*/ 	.short	0x0100
        /*2ec2*/ 	.byte	0x08
	.zero		1


	//   ....[2]....
        /*2ec4*/ 	.word	0x00000340
        /*2ec8*/ 	.word	0x000000ff
        /*2ecc*/ 	.word	0x00000008
        /*2ed0*/ 	.short	0x0100
        /*2ed2*/ 	.byte	0x08
	.zero		1


	//   ....[3]....
        /*2ed4*/ 	.word	0x00000350
        /*2ed8*/ 	.word	0x000000ff
        /*2edc*/ 	.word	0x00000020
        /*2ee0*/ 	.short	0x0100
        /*2ee2*/ 	.byte	0x08
	.zero		1


	//   ....[4]....
        /*2ee4*/ 	.word	0x00000360
        /*2ee8*/ 	.word	0x000000ff
        /*2eec*/ 	.word	0x00000010
        /*2ef0*/ 	.short	0x0100
        /*2ef2*/ 	.byte	0x08
	.zero		1


	//   ....[5]....
        /*2ef4*/ 	.word	0x00000370
        /*2ef8*/ 	.word	0x000000ff
        /*2efc*/ 	.word	0x00000028
        /*2f00*/ 	.short	0x0100
        /*2f02*/ 	.byte	0x08
	.zero		1


	//   ....[6]....
        /*2f04*/ 	.word	0x00000760
        /*2f08*/ 	.word	0x000000ff
        /*2f0c*/ 	.word	0x00000040
        /*2f10*/ 	.short	0x0100
        /*2f12*/ 	.byte	0x06
	.zero		1


	//   ....[7]....
        /*2f14*/ 	.word	0x00000790
        /*2f18*/ 	.word	0x000000ff
        /*2f1c*/ 	.word	0x00000048
        /*2f20*/ 	.short	0x0100
        /*2f22*/ 	.byte	0x06
	.zero		1


	//   ....[8]....
        /*2f24*/ 	.word	0x00001690
        /*2f28*/ 	.word	0x00000004
        /*2f2c*/ 	.word	0x00000000
        /*2f30*/ 	.short	0x010a
        /*2f32*/ 	.byte	0x3f
	.zero		1


	//   ....[9]....
        /*2f34*/ 	.word	0x000016d0
        /*2f38*/ 	.word	0x00000004
        /*2f3c*/ 	.word	0x00000000
        /*2f40*/ 	.short	0x010a
        /*2f42*/ 	.byte	0x3f
	.zero		1


	//   ....[10]....
        /*2f44*/ 	.word	0x00004c90
        /*2f48*/ 	.word	0x00000004
        /*2f4c*/ 	.word	0x00000000
        /*2f50*/ 	.short	0x010a
        /*2f52*/ 	.byte	0x3f
	.zero		1


	//   ....[11]....
        /*2f54*/ 	.word	0x00004cd0
        /*2f58*/ 	.word	0x00000004
        /*2f5c*/ 	.word	0x00000000
        /*2f60*/ 	.short	0x010a
        /*2f62*/ 	.byte	0x3f
	.zero		1


	//   ....[12]....
        /*2f64*/ 	.word	0x000088a0
        /*2f68*/ 	.word	0x00000004
        /*2f6c*/ 	.word	0x00000000
        /*2f70*/ 	.short	0x0101
        /*2f72*/ 	.byte	0x3f
	.zero		1


	//   ....[13]....
        /*2f74*/ 	.word	0x00008ad0
        /*2f78*/ 	.word	0x00000000
        /*2f7c*/ 	.word	0x00000000
        /*2f80*/ 	.short	0x0101
        /*2f82*/ 	.byte	0x3f
	.zero		1


	//   ....[14]....
        /*2f84*/ 	.word	0x0001c2b0
        /*2f88*/ 	.word	0x0000000e
        /*2f8c*/ 	.word	0x00000018
        /*2f90*/ 	.short	0x010a
        /*2f92*/ 	.byte	0x3f
	.zero		1


	//   ....[15]....
        /*2f94*/ 	.word	0x0001c650
        /*2f98*/ 	.word	0x00000002
        /*2f9c*/ 	.word	0x00000048
        /*2fa0*/ 	.short	0x0101
        /*2fa2*/ 	.byte	0x3f
	.zero		1


	//   ....[16]....
        /*2fa4*/ 	.word	0x0001ce50
        /*2fa8*/ 	.word	0x00000003
        /*2fac*/ 	.word	0x00000000
        /*2fb0*/ 	.short	0x010a
        /*2fb2*/ 	.byte	0x3f
	.zero		1


	//   ....[17]....
        /*2fb4*/ 	.word	0x0001cee0
        /*2fb8*/ 	.word	0x00000003
        /*2fbc*/ 	.word	0x00000000
        /*2fc0*/ 	.short	0x010a
        /*2fc2*/ 	.byte	0x3f
	.zero		1


	//   ....[18]....
        /*2fc4*/ 	.word	0x0001cf70
        /*2fc8*/ 	.word	0x00000003
        /*2fcc*/ 	.word	0x00000000
        /*2fd0*/ 	.short	0x010a
        /*2fd2*/ 	.byte	0x3f
	.zero		1


	//   ....[19]....
        /*2fd4*/ 	.word	0x0001cfd0
        /*2fd8*/ 	.word	0x00000004
        /*2fdc*/ 	.word	0x00000000
        /*2fe0*/ 	.short	0x010a
        /*2fe2*/ 	.byte	0x3f
	.zero		1


	//   ....[20]....
        /*2fe4*/ 	.word	0x0001d020
        /*2fe8*/ 	.word	0x00000004
        /*2fec*/ 	.word	0x00000000
        /*2ff0*/ 	.short	0x010a
        /*2ff2*/ 	.byte	0x3f
	.zero		1


	//   ....[21]....
        /*2ff4*/ 	.word	0x0001d0f0
        /*2ff8*/ 	.word	0x0000000e
        /*2ffc*/ 	.word	0x00000018
        /*3000*/ 	.short	0x010a
        /*3002*/ 	.byte	0x3f
	.zero		1


	//   ....[22]....
        /*3004*/ 	.word	0x0001d1c0
        /*3008*/ 	.word	0x00000003
        /*300c*/ 	.word	0x00000000
        /*3010*/ 	.short	0x010a
        /*3012*/ 	.byte	0x3f
	.zero		1


	//   ....[23]....
        /*3014*/ 	.word	0x0001d210
        /*3018*/ 	.word	0x00000003
        /*301c*/ 	.word	0x00000000
        /*3020*/ 	.short	0x010a
        /*3022*/ 	.byte	0x3f
	.zero		1


	//----- nvinfo : EIATTR_NUM_MBARRIERS
	.align		4
.L_37:
        /*3024*/ 	.byte	0x03, 0x38
        /*3026*/ 	.short	0x0008


	//----- nvinfo : EIATTR_EXIT_INSTR_OFFSETS
	.align		4
        /*3028*/ 	.byte	0x04, 0x1c
        /*302a*/ 	.short	(.L_39 - .L_38)


	//   ....[0]....
.L_38:
        /*302c*/ 	.word	0x00000a90


	//   ....[1]....
        /*3030*/ 	.word	0x00001320


	//   ....[2]....
        /*3034*/ 	.word	0x0001b940


	//   ....[3]....
        /*3038*/ 	.word	0x0001bf60


	//   ....[4]....
        /*303c*/ 	.word	0x0001cfc0


	//----- nvinfo : EIATTR_MAX_THREADS
	.align		4
.L_39:
        /*3040*/ 	.byte	0x04, 0x05
        /*3042*/ 	.short	(.L_41 - .L_40)
.L_40:
        /*3044*/ 	.word	0x00000180
        /*3048*/ 	.word	0x00000001
        /*304c*/ 	.word	0x00000001


	//----- nvinfo : EIATTR_CRS_STACK_SIZE
	.align		4
.L_41:
        /*3050*/ 	.byte	0x04, 0x1e
        /*3052*/ 	.short	(.L_43 - .L_42)
.L_42:
        /*3054*/ 	.word	0x00000000


	//----- nvinfo : EIATTR_CBANK_PARAM_SIZE
	.align		4
.L_43:
        /*3058*/ 	.byte	0x03, 0x19
        /*305a*/ 	.short	0x0470


	//----- nvinfo : EIATTR_PARAM_CBANK
	.align		4
        /*305c*/ 	.byte	0x04, 0x0a
        /*305e*/ 	.short	(.L_45 - .L_44)
	.align		4
.L_44:
        /*3060*/ 	.word	index@(.nv.constant0._ZN7cutlass13device_kernelINS_4gemm6kernel13GemmUniversalIN4cute5tupleIJiiiiEEENS1_10collective13CollectiveMmaINS1_34MainloopSm90TmaGmmaWarpSpecializedILi3ENS5_IJNS4_1CILi2EEENSA_ILi1EEESC_EEENS1_35KernelTmaWarpSpecializedCooperativeEEENS5_IJNSA_ILi384EEENSA_ILi192EEENSA_ILi64EEEEEENS_10bfloat16_tENS5_IJlSC_lEEESK_SL_NS4_8TiledMMAINS4_8MMA_AtomIJNS4_4SM904GMMA28MMA_64x192x16_F32BF16BF16_SSILNSP_5MajorE0ELSR_0ELNSP_7ScaleInE1ELSS_1EEEEEENS4_6LayoutISD_NS5_IJSC_NSA_ILi0EEESW_EEEEENS5_IJNS4_10UnderscoreESZ_SZ_EEEEENS4_13SM90_TMA_LOADENS4_14ComposedLayoutINS4_7SwizzleILi3ELi4ELi3EEENS4_18smem_ptr_flag_bitsILi16EEENSV_INS5_IJNSA_ILi8EEESI_EEENS5_IJSI_SC_EEEEEEEvNS4_8identityENS4_23SM90_TMA_LOAD_MULTICASTES1C_vS1D_EENS_8epilogue10collective6detail29Sm90TmaWarpSpecializedAdapterINS1H_15DefaultEpilogueISK_SL_SL_NS1G_6thread17LinearCombinationISK_Li1EffLNS1L_9ScaleType4KindE0ELNS_15FloatRoundStyleE2ESK_EENS1_15EpilogueDefaultEEEEEvvEEEEvNT_6ParamsE)
        /*3064*/ 	.short	0x0210
        /*3066*/ 	.short	0x0470


	//----- nvinfo : EIATTR_SW_WAR
	.align		4
.L_45:
        /*3068*/ 	.byte	0x04, 0x36
        /*306a*/ 	.short	(.L_47 - .L_46)
.L_46:
        /*306c*/ 	.word	0x00000008
.L_47:


//--------------------- .nv.callgraph             --------------------------
	.section	.nv.callgraph,"",@"SHT_CUDA_CALLGRAPH"
	.align	4
	.sectionentsize	8
	.align		4
        /*0000*/ 	.word	0x00000000
	.align		4
        /*0004*/ 	.word	0xffffffff
	.align		4
        /*0008*/ 	.word	index@(_ZN7cutlass13device_kernelINS_4gemm6kernel13GemmUniversalIN4cute5tupleIJiiiiEEENS1_10collective13CollectiveMmaINS1_34MainloopSm90TmaGmmaWarpSpecializedILi3ENS5_IJNS4_1CILi2EEENSA_ILi1EEESC_EEENS1_35KernelTmaWarpSpecializedCooperativeEEENS5_IJNSA_ILi384EEENSA_ILi192EEENSA_ILi64EEEEEENS_10bfloat16_tENS5_IJlSC_lEEESK_SL_NS4_8TiledMMAINS4_8MMA_AtomIJNS4_4SM904GMMA28MMA_64x192x16_F32BF16BF16_SSILNSP_5MajorE0ELSR_0ELNSP_7ScaleInE1ELSS_1EEEEEENS4_6LayoutISD_NS5_IJSC_NSA_ILi0EEESW_EEEEENS5_IJNS4_10UnderscoreESZ_SZ_EEEEENS4_13SM90_TMA_LOADENS4_14ComposedLayoutINS4_7SwizzleILi3ELi4ELi3EEENS4_18smem_ptr_flag_bitsILi16EEENSV_INS5_IJNSA_ILi8EEESI_EEENS5_IJSI_SC_EEEEEEEvNS4_8identityENS4_23SM90_TMA_LOAD_MULTICASTES1C_vS1D_EENS_8epilogue10collective6detail29Sm90TmaWarpSpecializedAdapterINS1H_15DefaultEpilogueISK_SL_SL_NS1G_6thread17LinearCombinationISK_Li1EffLNS1L_9ScaleType4KindE0ELNS_15FloatRoundStyleE2ESK_EENS1_15EpilogueDefaultEEEEEvvEEEEvNT_6ParamsE)
	.align		4
        /*000c*/ 	.word	index@(__assertfail)
	.align		4
        /*0010*/ 	.word	0x00000000
	.align		4
        /*0014*/ 	.word	0xfffffffe
	.align		4
        /*0018*/ 	.word	0x00000000
	.align		4
        /*001c*/ 	.word	0xfffffffd
	.align		4
        /*0020*/ 	.word	0x00000000
	.align		4
        /*0024*/ 	.word	0xfffffffc


//--------------------- .nv.constant4             --------------------------
	.section	.nv.constant4,"a",@progbits
	.align	8
	.align		8
.nv.constant4:
        /*0000*/ 	.dword	__assertfail
	.align		8
        /*0008*/ 	.dword	__unnamed_1
	.align		8
        /*0010*/ 	.dword	_ZN39_INTERNAL_23bd893a_4_k_cu_44fa7e1c_33034cuda3std3__45__cpo5beginE
	.align		8
        /*0018*/ 	.dword	_ZN39_INTERNAL_23bd893a_4_k_cu_44fa7e1c_33034cuda3std3__45__cpo3endE
	.align		8
        /*0020*/ 	.dword	_ZN39_INTERNAL_23bd893a_4_k_cu_44fa7e1c_33034cuda3std3__45__cpo6cbeginE
	.align		8
        /*0028*/ 	.dword	_ZN39_INTERNAL_23bd893a_4_k_cu_44fa7e1c_33034cuda3std3__45__cpo4cendE
	.align		8
        /*0030*/ 	.dword	_ZN39_INTERNAL_23bd893a_4_k_cu_44fa7e1c_33034cuda3std3__441_GLOBAL__N__23bd893a_4_k_cu_44fa7e1c_33036ignoreE
	.align		8
        /*0038*/ 	.dword	_ZN39_INTERNAL_23bd893a_4_k_cu_44fa7e1c_33034cuda3std3__419piecewise_constructE
	.align		8
        /*0040*/ 	.dword	_ZN39_INTERNAL_23bd893a_4_k_cu_44fa7e1c_33034cuda3std3__48in_placeE
	.align		8
        /*0048*/ 	.dword	_ZN39_INTERNAL_23bd893a_4_k_cu_44fa7e1c_33034cuda3std6ranges3__45__cpo4swapE
	.align		8
        /*0050*/ 	.dword	_ZN39_INTERNAL_23bd893a_4_k_cu_44fa7e1c_33034cuda3std6ranges3__45__cpo9iter_moveE
	.align		8
        /*0058*/ 	.dword	_ZN39_INTERNAL_23bd893a_4_k_cu_44fa7e1c_33034cute7productE
	.align		8
        /*0060*/ 	.dword	_ZN39_INTERNAL_23bd893a_4_k_cu_44fa7e1c_33034cute1_E
	.align		8
        /*0068*/ 	.dword	$str$22
	.align		8
        /*0070*/ 	.dword	$str$23


//--------------------- .text._ZN7cutlass13device_kernelINS_4gemm6kernel13GemmUniversalIN4cute5tupleIJiiiiEEENS1_10collective13CollectiveMmaINS1_34MainloopSm90TmaGmmaWarpSpecializedILi3ENS5_IJNS4_1CILi2EEENSA_ILi1EEESC_EEENS1_35KernelTmaWarpSpecializedCooperativeEEENS5_IJNSA_ILi384EEENSA_ILi192EEENSA_ILi64EEEEEENS_10bfloat16_tENS5_IJlSC_lEEESK_SL_NS4_8TiledMMAINS4_8MMA_AtomIJNS4_4SM904GMMA28MMA_64x192x16_F32BF16BF16_SSILNSP_5MajorE0ELSR_0ELNSP_7ScaleInE1ELSS_1EEEEEENS4_6LayoutISD_NS5_IJSC_NSA_ILi0EEESW_EEEEENS5_IJNS4_10UnderscoreESZ_SZ_EEEEENS4_13SM90_TMA_LOADENS4_14ComposedLayoutINS4_7SwizzleILi3ELi4ELi3EEENS4_18smem_ptr_flag_bitsILi16EEENSV_INS5_IJNSA_ILi8EEESI_EEENS5_IJSI_SC_EEEEEEEvNS4_8identityENS4_23SM90_TMA_LOAD_MULTICASTES1C_vS1D_EENS_8epilogue10collective6detail29Sm90TmaWarpSpecializedAdapterINS1H_15DefaultEpilogueISK_SL_SL_NS1G_6thread17LinearCombinationISK_Li1EffLNS1L_9ScaleType4KindE0ELNS_15FloatRoundStyleE2ESK_EENS1_15EpilogueDefaultEEEEEvvEEEEvNT_6ParamsE --------------------------
	.section	.text._ZN7cutlass13device_kernelINS_4gemm6kernel13GemmUniversalIN4cute5tupleIJiiiiEEENS1_10collective13CollectiveMmaINS1_34MainloopSm90TmaGmmaWarpSpecializedILi3ENS5_IJNS4_1CILi2EEENSA_ILi1EEESC_EEENS1_35KernelTmaWarpSpecializedCooperativeEEENS5_IJNSA_ILi384EEENSA_ILi192EEENSA_ILi64EEEEEENS_10bfloat16_tENS5_IJlSC_lEEESK_SL_NS4_8TiledMMAINS4_8MMA_AtomIJNS4_4SM904GMMA28MMA_64x192x16_F32BF16BF16_SSILNSP_5MajorE0ELSR_0ELNSP_7ScaleInE1ELSS_1EEEEEENS4_6LayoutISD_NS5_IJSC_NSA_ILi0EEESW_EEEEENS5_IJNS4_10UnderscoreESZ_SZ_EEEEENS4_13SM90_TMA_LOADENS4_14ComposedLayoutINS4_7SwizzleILi3ELi4ELi3EEENS4_18smem_ptr_flag_bitsILi16EEENSV_INS5_IJNSA_ILi8EEESI_EEENS5_IJSI_SC_EEEEEEEvNS4_8identityENS4_23SM90_TMA_LOAD_MULTICASTES1C_vS1D_EENS_8epilogue10collective6detail29Sm90TmaWarpSpecializedAdapterINS1H_15DefaultEpilogueISK_SL_SL_NS1G_6thread17LinearCombinationISK_Li1EffLNS1L_9ScaleType4KindE0ELNS_15FloatRoundStyleE2ESK_EENS1_15EpilogueDefaultEEEEEvvEEEEvNT_6ParamsE,"ax",@progbits
	.align	128
.text._ZN7cutlass13device_kernelINS_4gemm6kernel13GemmUniversalIN4cute5tupleIJiiiiEEENS1_10collective13CollectiveMmaINS1_34MainloopSm90TmaGmmaWarpSpecializedILi3ENS5_IJNS4_1CILi2EEENSA_ILi1EEESC_EEENS1_35KernelTmaWarpSpecializedCooperativeEEENS5_IJNSA_ILi384EEENSA_ILi192EEENSA_ILi64EEEEEENS_10bfloat16_tENS5_IJlSC_lEEESK_SL_NS4_8TiledMMAINS4_8MMA_AtomIJNS4_4SM904GMMA28MMA_64x192x16_F32BF16BF16_SSILNSP_5MajorE0ELSR_0ELNSP_7ScaleInE1ELSS_1EEEEEENS4_6LayoutISD_NS5_IJSC_NSA_ILi0EEESW_EEEEENS5_IJNS4_10UnderscoreESZ_SZ_EEEEENS4_13SM90_TMA_LOADENS4_14ComposedLayoutINS4_7SwizzleILi3ELi4ELi3EEENS4_18smem_ptr_flag_bitsILi16EEENSV_INS5_IJNSA_ILi8EEESI_EEENS5_IJSI_SC_EEEEEEEvNS4_8identityENS4_23SM90_TMA_LOAD_MULTICASTES1C_vS1D_EENS_8epilogue10collective6detail29Sm90TmaWarpSpecializedAdapterINS1H_15DefaultEpilogueISK_SL_SL_NS1G_6thread17LinearCombinationISK_Li1EffLNS1L_9ScaleType4KindE0ELNS_15FloatRoundStyleE2ESK_EENS1_15EpilogueDefaultEEEEEvvEEEEvNT_6ParamsE:
        .type           _ZN7cutlass13device_kernelINS_4gemm6kernel13GemmUniversalIN4cute5tupleIJiiiiEEENS1_10collective13CollectiveMmaINS1_34MainloopSm90TmaGmmaWarpSpecializedILi3ENS5_IJNS4_1CILi2EEENSA_ILi1EEESC_EEENS1_35KernelTmaWarpSpecializedCooperativeEEENS5_IJNSA_ILi384EEENSA_ILi192EEENSA_ILi64EEEEEENS_10bfloat16_tENS5_IJlSC_lEEESK_SL_NS4_8TiledMMAINS4_8MMA_AtomIJNS4_4SM904GMMA28MMA_64x192x16_F32BF16BF16_SSILNSP_5MajorE0ELSR_0ELNSP_7ScaleInE1ELSS_1EEEEEENS4_6LayoutISD_NS5_IJSC_NSA_ILi0EEESW_EEEEENS5_IJNS4_10UnderscoreESZ_SZ_EEEEENS4_13SM90_TMA_LOADENS4_14ComposedLayoutINS4_7SwizzleILi3ELi4ELi3EEENS4_18smem_ptr_flag_bitsILi16EEENSV_INS5_IJNSA_ILi8EEESI_EEENS5_IJSI_SC_EEEEEEEvNS4_8identityENS4_23SM90_TMA_LOAD_MULTICASTES1C_vS1D_EENS_8epilogue10collective6detail29Sm90TmaWarpSpecializedAdapterINS1H_15DefaultEpilogueISK_SL_SL_NS1G_6thread17LinearCombinationISK_Li1EffLNS1L_9ScaleType4KindE0ELNS_15FloatRoundStyleE2ESK_EENS1_15EpilogueDefaultEEEEEvvEEEEvNT_6ParamsE,@function
        .size           _ZN7cutlass13device_kernelINS_4gemm6kernel13GemmUniversalIN4cute5tupleIJiiiiEEENS1_10collective13CollectiveMmaINS1_34MainloopSm90TmaGmmaWarpSpecializedILi3ENS5_IJNS4_1CILi2EEENSA_ILi1EEESC_EEENS1_35KernelTmaWarpSpecializedCooperativeEEENS5_IJNSA_ILi384EEENSA_ILi192EEENSA_ILi64EEEEEENS_10bfloat16_tENS5_IJlSC_lEEESK_SL_NS4_8TiledMMAINS4_8MMA_AtomIJNS4_4SM904GMMA28MMA_64x192x16_F32BF16BF16_SSILNSP_5MajorE0ELSR_0ELNSP_7ScaleInE1ELSS_1EEEEEENS4_6LayoutISD_NS5_IJSC_NSA_ILi0EEESW_EEEEENS5_IJNS4_10UnderscoreESZ_SZ_EEEEENS4_13SM90_TMA_LOADENS4_14ComposedLayoutINS4_7SwizzleILi3ELi4ELi3EEENS4_18smem_ptr_flag_bitsILi16EEENSV_INS5_IJNSA_ILi8EEESI_EEENS5_IJSI_SC_EEEEEEEvNS4_8identityENS4_23SM90_TMA_LOAD_MULTICASTES1C_vS1D_EENS_8epilogue10collective6detail29Sm90TmaWarpSpecializedAdapterINS1H_15DefaultEpilogueISK_SL_SL_NS1G_6thread17LinearCombinationISK_Li1EffLNS1L_9ScaleType4KindE0ELNS_15FloatRoundStyleE2ESK_EENS1_15EpilogueDefaultEEEEEvvEEEEvNT_6ParamsE,(.L_x_643 - _ZN7cutlass13device_kernelINS_4gemm6kernel13GemmUniversalIN4cute5tupleIJiiiiEEENS1_10collective13CollectiveMmaINS1_34MainloopSm90TmaGmmaWarpSpecializedILi3ENS5_IJNS4_1CILi2EEENSA_ILi1EEESC_EEENS1_35KernelTmaWarpSpecializedCooperativeEEENS5_IJNSA_ILi384EEENSA_ILi192EEENSA_ILi64EEEEEENS_10bfloat16_tENS5_IJlSC_lEEESK_SL_NS4_8TiledMMAINS4_8MMA_AtomIJNS4_4SM904GMMA28MMA_64x192x16_F32BF16BF16_SSILNSP_5MajorE0ELSR_0ELNSP_7ScaleInE1ELSS_1EEEEEENS4_6LayoutISD_NS5_IJSC_NSA_ILi0EEESW_EEEEENS5_IJNS4_10UnderscoreESZ_SZ_EEEEENS4_13SM90_TMA_LOADENS4_14ComposedLayoutINS4_7SwizzleILi3ELi4ELi3EEENS4_18smem_ptr_flag_bitsILi16EEENSV_INS5_IJNSA_ILi8EEESI_EEENS5_IJSI_SC_EEEEEEEvNS4_8identityENS4_23SM90_TMA_LOAD_MULTICASTES1C_vS1D_EENS_8epilogue10collective6detail29Sm90TmaWarpSpecializedAdapterINS1H_15DefaultEpilogueISK_SL_SL_NS1G_6thread17LinearCombinationISK_Li1EffLNS1L_9ScaleType4KindE0ELNS_15FloatRoundStyleE2ESK_EENS1_15EpilogueDefaultEEEEEvvEEEEvNT_6ParamsE)
        .other          _ZN7cutlass13device_kernelINS_4gemm6kernel13GemmUniversalIN4cute5tupleIJiiiiEEENS1_10collective13CollectiveMmaINS1_34MainloopSm90TmaGmmaWarpSpecializedILi3ENS5_IJNS4_1CILi2EEENSA_ILi1EEESC_EEENS1_35KernelTmaWarpSpecializedCooperativeEEENS5_IJNSA_ILi384EEENSA_ILi192EEENSA_ILi64EEEEEENS_10bfloat16_tENS5_IJlSC_lEEESK_SL_NS4_8TiledMMAINS4_8MMA_AtomIJNS4_4SM904GMMA28MMA_64x192x16_F32BF16BF16_SSILNSP_5MajorE0ELSR_0ELNSP_7ScaleInE1ELSS_1EEEEEENS4_6LayoutISD_NS5_IJSC_NSA_ILi0EEESW_EEEEENS5_IJNS4_10UnderscoreESZ_SZ_EEEEENS4_13SM90_TMA_LOADENS4_14ComposedLayoutINS4_7SwizzleILi3ELi4ELi3EEENS4_18smem_ptr_flag_bitsILi16EEENSV_INS5_IJNSA_ILi8EEESI_EEENS5_IJSI_SC_EEEEEEEvNS4_8identityENS4_23SM90_TMA_LOAD_MULTICASTES1C_vS1D_EENS_8epilogue10collective6detail29Sm90TmaWarpSpecializedAdapterINS1H_15DefaultEpilogueISK_SL_SL_NS1G_6thread17LinearCombinationISK_Li1EffLNS1L_9ScaleType4KindE0ELNS_15FloatRoundStyleE2ESK_EENS1_15EpilogueDefaultEEEEEvvEEEEvNT_6ParamsE,@"STO_CUDA_ENTRY STV_DEFAULT"
_ZN7cutlass13device_kernelINS_4gemm6kernel13GemmUniversalIN4cute5tupleIJiiiiEEENS1_10collective13CollectiveMmaINS1_34MainloopSm90TmaGmmaWarpSpecializedILi3ENS5_IJNS4_1CILi2EEENSA_ILi1EEESC_EEENS1_35KernelTmaWarpSpecializedCooperativeEEENS5_IJNSA_ILi384EEENSA_ILi192EEENSA_ILi64EEEEEENS_10bfloat16_tENS5_IJlSC_lEEESK_SL_NS4_8TiledMMAINS4_8MMA_AtomIJNS4_4SM904GMMA28MMA_64x192x16_F32BF16BF16_SSILNSP_5MajorE0ELSR_0ELNSP_7ScaleInE1ELSS_1EEEEEENS4_6LayoutISD_NS5_IJSC_NSA_ILi0EEESW_EEEEENS5_IJNS4_10UnderscoreESZ_SZ_EEEEENS4_13SM90_TMA_LOADENS4_14ComposedLayoutINS4_7SwizzleILi3ELi4ELi3EEENS4_18smem_ptr_flag_bitsILi16EEENSV_INS5_IJNSA_ILi8EEESI_EEENS5_IJSI_SC_EEEEEEEvNS4_8identityENS4_23SM90_TMA_LOAD_MULTICASTES1C_vS1D_EENS_8epilogue10collective6detail29Sm90TmaWarpSpecializedAdapterINS1H_15DefaultEpilogueISK_SL_SL_NS1G_6thread17LinearCombinationISK_Li1EffLNS1L_9ScaleType4KindE0ELNS_15FloatRoundStyleE2ESK_EENS1_15EpilogueDefaultEEEEEvvEEEEvNT_6ParamsE:
[----:B------:R-:W0:Y:S02]  /*0000*/  LDC R1, c[0x0][0x28] ;  /* 0x00000a00ff017b82 */ /* 0x000e240000000800 */
[----:B0-----:R-:W-:Y:S01]  /*0010*/  VIADD R1, R1, 0xfffff8f8 ;  /* 0xfffff8f801017836 */ /* 0x001fe20000000000 */
[----:B------:R-:W0:Y:S01]  /*0020*/  S2R R4, SR_TID.X ;  /* 0x0000000000047919 */ /* 0x000e220000002100 */
[----:B------:R-:W-:Y:S01]  /*0030*/  ELECT P0, URZ, PT ;  /* 0x00000000003f782f */ /* 0x000fe20003800000 */
[----:B------:R-:W-:Y:S01]  /*0040*/  BSSY B0, `(.L_x_0) ;  /* 0x0000015000007945 */ /* 0x000fe20003800000 */
[--C-:B0-----:R-:W-:Y:S02]  /*0050*/  SHF.R.U32.HI R0, RZ, 0x5, R4.reuse ;  /* 0x00000005ff007819 */ /* 0x101fe40000011604 */
[----:B------:R-:W-:-:S03]  /*0060*/  SHF.R.U32.HI R2, RZ, 0x7, R4 ;  /* 0x00000007ff027819 */ /* 0x000fc60000011604 */
[----:B------:R-:W0:Y:S04]  /*0070*/  SHFL.IDX PT, R3, R0, RZ, 0x1f ;  /* 0x00001fff00037589 */ /* 0x000e2800000e0000 */
[----:B------:R-:W1:Y:S01]  /*0080*/  SHFL.IDX PT, R2, R2, RZ, 0x1f ;  /* 0x00001fff02027589 */ /* 0x000e6200000e0000 */
[----:B0-----:R-:W-:Y:S02]  /*0090*/  R2UR UR9, R3 ;  /* 0x00000000030972ca */ /* 0x001fe400000e0000 */
[----:B-1----:R-:W-:-:S11]  /*00a0*/  R2UR UR5, R2 ;  /* 0x00000000020572ca */ /* 0x002fd600000e0000 */
[----:B------:R-:W-:Y:S02]  /*00b0*/  USHF.R.S32.HI UR4, URZ, 0x1f, UR9 ;  /* 0x0000001f3f047899 */ /* 0x000fe40008011409 */
[----:B------:R-:W-:Y:S02]  /*00c0*/  ISETP.NE.OR P0, PT, RZ, UR9, !P0 ;  /* 0x00000009ff007c0c */ /* 0x000fe4000c705670 */
[----:B------:R-:W-:-:S04]  /*00d0*/  ULEA.HI UR4, UR4, UR9, URZ, 0x2 ;  /* 0x0000000904047291 */ /* 0x000fc8000f8f103f */
[----:B------:R-:W-:-:S04]  /*00e0*/  ULOP3.LUT UR4, UR4, 0xfffffffc, URZ, 0xc0, !UPT ;  /* 0xfffffffc04047892 */ /* 0x000fc8000f8ec03f */
[----:B------:R-:W-:-:S03]  /*00f0*/  UIADD3 UR9, UR9, -UR4, URZ ;  /* 0x8000000409097290 */ /* 0x000fc6000fffe03f */
[----:B------:R-:W-:Y:S09]  /*0100*/  @P0 BRA `(.L_x_1) ;  /* 0x0000000000200947 */ /* 0x000ff20003800000 */
[----:B------:R-:W-:Y:S02]  /*0110*/  ULDC.64 UR6, c[0x0][0x198] ;  /* 0x0000660000067ab9 */ /* 0x000fe40000000a00 */
[----:B------:R-:W-:Y:S02]  /*0120*/  UIADD3 UR10, UP0, UR6, 0xf0, URZ ;  /* 0x000000f0060a7890 */ /* 0x000fe4000ff1e03f */
[----:B------:R-:W-:Y:S02]  /*0130*/  UIADD3 UR6, UP1, UR6, 0x1f0, URZ ;  /* 0x000001f006067890 */ /* 0x000fe4000ff3e03f */
[----:B------:R-:W-:Y:S02]  /*0140*/  UIADD3.X UR11, URZ, UR7, URZ, UP0, !UPT ;  /* 0x000000073f0b7290 */ /* 0x000fe400087fe43f */
[----:B------:R-:W-:-:S07]  /*0150*/  UIADD3.X UR7, URZ, UR7, URZ, UP1, !UPT ;  /* 0x000000073f077290 */ /* 0x000fce0008ffe43f */
[----:B------:R0:W-:Y:S02]  /*0160*/  UTMACCTL.PF [UR10] ;  /* 0x000000000a0079b9 */ /* 0x0001e40008040000 */
[----:B------:R0:W-:Y:S02]  /*0170*/  UTMACCTL.PF [UR6] ;  /* 0x00000000060079b9 */ /* 0x0001e40008040000 */
[----:B0-----:R-:W-:Y:S01]  /*0180*/  NOP ;  /* 0x0000000000007918 */ /* 0x001fe20000000000 */
.L_x_1:
[----:B------:R-:W-:Y:S05]  /*0190*/  BSYNC B0 ;  /* 0x0000000000007941 */ /* 0x000fea0003800000 */
.L_x_0:
[----:B------:R-:W0:Y:S01]  /*01a0*/  SHFL.IDX PT, R2, R0, RZ, 0x1f ;  /* 0x00001fff00027589 */ /* 0x000e2200000e0000 */
[----:B------:R-:W-:Y:S01]  /*01b0*/  UISETP.NE.AND UP0, UPT, UR9, 0x3, UPT ;  /* 0x000000030900788c */ /* 0x000fe2000bf05270 */
[----:B------:R-:W-:Y:S01]  /*01c0*/  ISETP.NE.AND P1, PT, RZ, UR5, PT ;  /* 0x00000005ff007c0c */ /* 0x000fe2000bf25270 */
[----:B------:R-:W-:Y:S02]  /*01d0*/  UIADD3 UR16, UR5, -0x1, URZ ;  /* 0xffffffff05107890 */ /* 0x000fe4000fffe03f */
[----:B------:R-:W-:Y:S02]  /*01e0*/  UISETP.EQ.OR UP0, UPT, UR9, URZ, !UP0 ;  /* 0x0000003f0900728c */ /* 0x000fe4000c702670 */
[----:B------:R-:W-:Y:S02]  /*01f0*/  UISETP.GE.U32.AND UP1, UPT, UR16, 0x2, UPT ;  /* 0x000000021000788c */ /* 0x000fe4000bf26070 */
[----:B------:R-:W-:-:S04]  /*0200*/  UISETP.EQ.AND UP0, UPT, UR5, URZ, UP0 ;  /* 0x0000003f0500728c */ /* 0x000fc80008702270 */
[----:B------:R-:W-:-:S04]  /*0210*/  USEL UR40, URZ, 0x1, !UP0 ;  /* 0x000000013f287887 */ /* 0x000fc8000c000000 */
[----:B------:R-:W-:Y:S01]  /*0220*/  USEL UR40, UR40, 0x2, UP1 ;  /* 0x0000000228287887 */ /* 0x000fe20008800000 */
[----:B0-----:R-:W-:-:S13]  /*0230*/  ISETP.NE.AND P0, PT, R2, RZ, PT ;  /* 0x000000ff0200720c */ /* 0x001fda0003f05270 */
[----:B------:R-:W-:Y:S05]  /*0240*/  @P0 BRA `(.L_x_2) ;  /* 0x0000000000500947 */ /* 0x000fea0003800000 */
[----:B------:R-:W0:Y:S01]  /*0250*/  S2UR UR8, SR_CgaCtaId ;  /* 0x00000000000879c3 */ /* 0x000e220000008800 */
[----:B------:R-:W-:Y:S01]  /*0260*/  UMOV UR4, 0x400 ;  /* 0x0000040000047882 */ /* 0x000fe20000000000 */
[----:B------:R-:W-:Y:S01]  /*0270*/  UMOV UR5, 0x1 ;  /* 0x0000000100057882 */ /* 0x000fe20000000000 */
[----:B------:R-:W-:Y:S01]  /*0280*/  UMOV UR6, 0x4 ;  /* 0x0000000400067882 */ /* 0x000fe20000000000 */
[----:B------:R-:W-:Y:S01]  /*0290*/  ELECT P0, URZ, PT ;  /* 0x00000000003f782f */ /* 0x000fe20003800000 */
[----:B------:R-:W-:-:S04]  /*02a0*/  UIADD3 UR6, -UR6, 0x100000, URZ ;  /* 0x0010000006067890 */ /* 0x000fc8000fffe13f */
[----:B------:R-:W-:Y:S02]  /*02b0*/  USHF.L.U32 UR7, UR6, 0xb, URZ ;  /* 0x0000000b06077899 */ /* 0x000fe4000800063f */
[----:B------:R-:W-:Y:S02]  /*02c0*/  USHF.L.U32 UR6, UR6, 0x1, URZ ;  /* 0x0000000106067899 */ /* 0x000fe4000800063f */
[----:B0-----:R-:W-:Y:S02]  /*02d0*/  ULEA UR8, UR8, UR4, 0x18 ;  /* 0x0000000408087291 */ /* 0x001fe4000f8ec03f */
[----:B------:R-:W-:-:S04]  /*02e0*/  UIADD3 UR4, -UR5, 0x100000, URZ ;  /* 0x0010000005047890 */ /* 0x000fc8000fffe13f */
[----:B------:R-:W-:Y:S02]  /*02f0*/  USHF.L.U32 UR5, UR4, 0xb, URZ ;  /* 0x0000000b04057899 */ /* 0x000fe4000800063f */
[----:B------:R-:W-:Y:S01]  /*0300*/  USHF.L.U32 UR4, UR4, 0x1, URZ ;  /* 0x0000000104047899 */ /* 0x000fe2000800063f */
[----:B------:R-:W0:Y:S11]  /*0310*/  FENCE.VIEW.ASYNC.S ;  /* 0x00000000000073c6 */ /* 0x000e360000000000 */
[----:B0-----:R0:W1:Y:S01]  /*0320*/  SYNCS.EXCH.64 URZ, [UR8], UR4 ;  /* 0x00000004083f75b2 */ /* 0x0010620008000100 */
[----:B------:R0:W2:Y:S01]  /*0330*/  SYNCS.EXCH.64 URZ, [UR8+0x18], UR6 ;  /* 0x00001806083f75b2 */ /* 0x0000a20008000100 */
[----:B------:R0:W3:Y:S01]  /*0340*/  SYNCS.EXCH.64 URZ, [UR8+0x8], UR4 ;  /* 0x00000804083f75b2 */ /* 0x0000e20008000100 */
[----:B------:R0:W4:Y:S01]  /*0350*/  SYNCS.EXCH.64 URZ, [UR8+0x20], UR6 ;  /* 0x00002006083f75b2 */ /* 0x0001220008000100 */
[----:B------:R0:W0:Y:S01]  /*0360*/  SYNCS.EXCH.64 URZ, [UR8+0x10], UR4 ;  /* 0x00001004083f75b2 */ /* 0x0000220008000100 */
[----:B------:R0:W0:Y:S01]  /*0370*/  SYNCS.EXCH.64 URZ, [UR8+0x28], UR6 ;  /* 0x00002806083f75b2 */ /* 0x0000220008000100 */
[----:B------:R-:W-:Y:S01]  /*0380*/  NOP ;  /* 0x0000000000007918 */ /* 0x000fe20000000000 */
.L_x_2:
[----:B------:R-:W5:Y:S01]  /*0390*/  S2UR UR13, SR_CTAID.X ;  /* 0x00000000000d79c3 */ /* 0x000f620000002500 */
[----:B------:R-:W-:Y:S01]  /*03a0*/  SHF.R.S32.HI R3, RZ, 0x1f, R4 ;  /* 0x0000001fff037819 */ /* 0x000fe20000011404 */
[----:B------:R5:W1:Y:S01]  /*03b0*/  SHFL.IDX PT, R6, R0, RZ, 0x1f ;  /* 0x00001fff00067589 */ /* 0x000a6200000e0000 */
[----:B0-----:R-:W-:Y:S01]  /*03c0*/  ULDC UR4, c[0x0][0x150] ;  /* 0x0000540000047ab9 */ /* 0x001fe20000000800 */
[----:B------:R-:W-:Y:S02]  /*03d0*/  ELECT P0, URZ, PT ;  /* 0x00000000003f782f */ /* 0x000fe40003800000 */
[----:B------:R-:W-:Y:S01]  /*03e0*/  LEA.HI R3, R3, R4, RZ, 0x7 ;  /* 0x0000000403037211 */ /* 0x000fe200078f38ff */
[----:B------:R-:W-:Y:S01]  /*03f0*/  ULDC UR5, c[0x0][0x154] ;  /* 0x0000550000057ab9 */ /* 0x000fe20000000800 */
[----:B------:R-:W-:Y:S01]  /*0400*/  SHF.R.S32.HI R7, RZ, 0x1f, R2 ;  /* 0x0000001fff077819 */ /* 0x000fe20000011402 */
[----:B------:R-:W0:Y:S01]  /*0410*/  S2UR UR10, SR_CTAID.Y ;  /* 0x00000000000a79c3 */ /* 0x000e220000002600 */
[----:B------:R-:W-:Y:S01]  /*0420*/  LOP3.LUT R3, R3, 0xffffff80, RZ, 0xc0, !PT ;  /* 0xffffff8003037812 */ /* 0x000fe200078ec0ff */
[----:B------:R-:W-:Y:S01]  /*0430*/  ULDC UR8, c[0x0][0x144] ;  /* 0x0000510000087ab9 */ /* 0x000fe20000000800 */
[----:B------:R-:W-:Y:S01]  /*0440*/  LEA.HI R7, R7, R2, RZ, 0x2 ;  /* 0x0000000207077211 */ /* 0x000fe200078f10ff */
[----:B------:R-:W-:Y:S01]  /*0450*/  NOP ;  /* 0x0000000000007918 */ /* 0x000fe20000000000 */
[----:B------:R-:W-:Y:S01]  /*0460*/  NOP ;  /* 0x0000000000007918 */ /* 0x000fe20000000000 */
[----:B------:R-:W-:Y:S01]  /*0470*/  IMAD.IADD R3, R4, 0x1, -R3 ;  /* 0x0000000104037824 */ /* 0x000fe200078e0a03 */
[----:B------:R-:W-:Y:S01]  /*0480*/  LOP3.LUT R7, R7, 0x3ffffffc, RZ, 0xc0, !PT ;  /* 0x3ffffffc07077812 */ /* 0x000fe200078ec0ff */
[----:B------:R-:W-:Y:S01]  /*0490*/  ULDC UR11, c[0x0][0x148] ;  /* 0x00005200000b7ab9 */ /* 0x000fe20000000800 */
[----:B------:R-:W-:-:S02]  /*04a0*/  IMAD.MOV.U32 R17, RZ, RZ, 0x1 ;  /* 0x00000001ff117424 */ /* 0x000fc400078e00ff */
[----:B------:R-:W-:Y:S01]  /*04b0*/  SHF.R.S32.HI R4, RZ, 0x1f, R3 ;  /* 0x0000001fff047819 */ /* 0x000fe20000011403 */
[----:B------:R-:W-:-:S03]  /*04c0*/  IMAD.IADD R2, R2, 0x1, -R7 ;  /* 0x0000000102027824 */ /* 0x000fc600078e0a07 */
[----:B------:R-:W-:Y:S02]  /*04d0*/  LEA.HI R4, R4, R3, RZ, 0x3 ;  /* 0x0000000304047211 */ /* 0x000fe400078f18ff */
[----:B-----5:R-:W-:Y:S02]  /*04e0*/  I2FP.F32.U32 R5, UR13 ;  /* 0x0000000d00057c45 */ /* 0x020fe40008201000 */
[--C-:B------:R-:W-:Y:S02]  /*04f0*/  SHF.R.S32.HI R0, RZ, 0x3, R4.reuse ;  /* 0x00000003ff007819 */ /* 0x100fe40000011404 */
[----:B-1----:R-:W-:Y:S01]  /*0500*/  ISETP.NE.OR P0, PT, R6, RZ, !P0 ;  /* 0x000000ff0600720c */ /* 0x002fe20004705670 */
[----:B------:R-:W-:Y:S01]  /*0510*/  FMUL R8, R5, UR4 ;  /* 0x0000000405087c20 */ /* 0x000fe20008400000 */
[----:B------:R-:W-:-:S04]  /*0520*/  SHF.R.S32.HI R5, RZ, 0x1f, R4 ;  /* 0x0000001fff057819 */ /* 0x000fc80000011404 */
[----:B------:R-:W-:Y:S01]  /*0530*/  LEA.HI R5, R5, R0, RZ, 0x2 ;  /* 0x0000000005057211 */ /* 0x000fe200078f10ff */
[----:B------:R-:W1:Y:S03]  /*0540*/  F2I.U32.TRUNC.NTZ R8, R8 ;  /* 0x0000000800087305 */ /* 0x000e66000020f000 */
[----:B------:R-:W-:-:S03]  /*0550*/  LOP3.LUT R5, R5, 0xfffffffc, RZ, 0xc0, !PT ;  /* 0xfffffffc05057812 */ /* 0x000fc600078ec0ff */
[----:B------:R-:W-:Y:S01]  /*0560*/  VOTEU.ALL UP0, P0 ;  /* 0x00000000003f7886 */ /* 0x000fe20000000000 */
[----:B------:R-:W-:Y:S01]  /*0570*/  VOTEU.ALL UP1, P0 ;  /* 0x00000000003f7886 */ /* 0x000fe20000020000 */
[----:B------:R-:W-:Y:S01]  /*0580*/  IMAD.IADD R5, R0, 0x1, -R5 ;  /* 0x0000000100057824 */ /* 0x000fe200078e0a05 */
[----:B0-----:R-:W-:Y:S02]  /*0590*/  I2FP.F32.U32 R0, UR10 ;  /* 0x0000000a00007c45 */ /* 0x001fe40008201000 */
[----:B------:R-:W0:Y:S01]  /*05a0*/  @!UP0 S2UR UR7, SR_CgaCtaId ;  /* 0x00000000000789c3 */ /* 0x000e220000008800 */
[----:B------:R-:W-:Y:S01]  /*05b0*/  @!UP0 UMOV UR6, 0x400 ;  /* 0x0000040000068882 */ /* 0x000fe20000000000 */
[----:B------:R-:W-:Y:S01]  /*05c0*/  LEA R2, R2, R5, 0x2 ;  /* 0x0000000502027211 */ /* 0x000fe200078e10ff */
[----:B------:R-:W-:Y:S01]  /*05d0*/  FMUL R4, R0, UR5 ;  /* 0x0000000500047c20 */ /* 0x000fe20008400000 */
[----:B-1----:R-:W-:Y:S02]  /*05e0*/  R2UR UR4, R8 ;  /* 0x00000000080472ca */ /* 0x002fe400000e0000 */
[----:B------:R-:W-:-:S03]  /*05f0*/  LEA.HI R0, R2, R2, RZ, 0x1 ;  /* 0x0000000202007211 */ /* 0x000fc600078f08ff */
[----:B------:R-:W1:Y:S01]  /*0600*/  F2I.U32.TRUNC.NTZ R4, R4 ;  /* 0x0000000400047305 */ /* 0x000e62000020f000 */
[----:B------:R-:W-:-:S05]  /*0610*/  LOP3.LUT R5, R0, 0xfffffffe, RZ, 0xc0, !PT ;  /* 0xfffffffe00057812 */ /* 0x000fca00078ec0ff */
[----:B------:R-:W-:Y:S02]  /*0620*/  IMAD.IADD R5, R2, 0x1, -R5 ;  /* 0x0000000102057824 */ /* 0x000fe400078e0a05 */
[----:B------:R-:W-:-:S04]  /*0630*/  UIADD3 UR4, -UR4, URZ, URZ ;  /* 0x0000003f04047290 */ /* 0x000fc8000fffe13f */
[----:B------:R-:W-:Y:S01]  /*0640*/  UIMAD UR8, UR8, UR4, UR13 ;  /* 0x00000004080872a4 */ /* 0x000fe2000f8e020d */
[----:B-1----:R-:W-:Y:S02]  /*0650*/  R2UR UR12, R4 ;  /* 0x00000000040c72ca */ /* 0x002fe400000e0000 */
[----:B------:R-:W-:Y:S01]  /*0660*/  UMOV UR4, 0x20 ;  /* 0x0000002000047882 */ /* 0x000fe20000000000 */
[----:B------:R-:W1:Y:S02]  /*0670*/  LDC R4, c[0x0][0x140] ;  /* 0x00005000ff047b82 */ /* 0x000e640000000800 */
[----:B------:R-:W-:Y:S01]  /*0680*/  ISETP.NE.AND P3, PT, R5, UR8, PT ;  /* 0x0000000805007c0c */ /* 0x000fe2000bf65270 */
[----:B------:R-:W-:Y:S01]  /*0690*/  IMAD.SHL.U32 R5, R2, 0x4, RZ ;  /* 0x0000000402057824 */ /* 0x000fe200078e00ff */
[----:B------:R-:W-:-:S04]  /*06a0*/  @!UP0 UIADD3 UR4, -UR4, 0x100000, URZ ;  /* 0x0010000004048890 */ /* 0x000fc8000fffe13f */
[----:B------:R-:W-:Y:S02]  /*06b0*/  @!UP0 USHF.L.U32 UR5, UR4, 0xb, URZ ;  /* 0x0000000b04058899 */ /* 0x000fe4000800063f */
[----:B------:R-:W-:Y:S02]  /*06c0*/  @!UP0 USHF.L.U32 UR4, UR4, 0x1, URZ ;  /* 0x0000000104048899 */ /* 0x000fe4000800063f */
[----:B0-----:R-:W-:Y:S01]  /*06d0*/  @!UP0 ULEA UR6, UR7, UR6, 0x18 ;  /* 0x0000000607068291 */ /* 0x001fe2000f8ec03f */
[----:B------:R-:W-:Y:S01]  /*06e0*/  LOP3.LUT R9, R2, 0xc, R5, 0x78, !PT ;  /* 0x0000000c02097812 */ /* 0x000fe200078e7805 */
[----:B------:R-:W-:Y:S01]  /*06f0*/  VOTEU.ALL UP0, P0 ;  /* 0x00000000003f7886 */ /* 0x000fe20000000000 */
[----:B------:R-:W-:Y:S01]  /*0700*/  LOP3.LUT P0, RZ, R3, 0x7, RZ, 0xc0, !PT ;  /* 0x0000000703ff7812 */ /* 0x000fe2000780c0ff */
[----:B------:R-:W-:Y:S02]  /*0710*/  UIADD3 UR12, -UR12, URZ, URZ ;  /* 0x0000003f0c0c7290 */ /* 0x000fe4000fffe13f */
[----:B------:R0:W-:Y:S01]  /*0720*/  STL [R1+0x180], R9 ;  /* 0x0001800901007387 */ /* 0x0001e20000100800 */
[----:B------:R-:W-:-:S02]  /*0730*/  ISETP.LT.U32.AND P0, PT, R9, 0x2, !P0 ;  /* 0x000000020900780c */ /* 0x000fc40004701070 */
[----:B------:R-:W-:Y:S01]  /*0740*/  @P3 LEA.HI R0, R9, R9, RZ, 0x1 ;  /* 0x0000000909003211 */ /* 0x000fe200078f08ff */
[----:B------:R-:W5:Y:S02]  /*0750*/  FENCE.VIEW.ASYNC.S ;  /* 0x00000000000073c6 */ /* 0x000f640000000000 */
[----:B-----5:R-:W0:Y:S01]  /*0760*/  @!UP0 SYNCS.EXCH.64 URZ, [UR6+0x40], UR4 ;  /* 0x00004004063f85b2 */ /* 0x020e220008000100 */
[----:B------:R-:W-:Y:S02]  /*0770*/  @P3 SHF.R.S32.HI R0, RZ, 0x1, R0 ;  /* 0x00000001ff003819 */ /* 0x000fe40000011400 */
[----:B-1----:R-:W-:Y:S01]  /*0780*/  ISETP.EQ.U32.AND P2, PT, R4, 0x1, PT ;  /* 0x000000010400780c */ /* 0x002fe20003f42070 */
[----:B------:R1:W0:Y:S01]  /*0790*/  @!UP1 SYNCS.EXCH.64 URZ, [UR6+0x48], UR4 ;  /* 0x00004804063f95b2 */ /* 0x0002220008000100 */
[----:B------:R-:W-:Y:S01]  /*07a0*/  NOP ;  /* 0x0000000000007918 */ /* 0x000fe20000000000 */
[----:B-1----:R-:W-:-:S06]  /*07b0*/  UIMAD UR4, UR11, UR12, UR10 ;  /* 0x0000000c0b0472a4 */ /* 0x002fcc000f8e020a */
[----:B------:R-:W-:Y:S02]  /*07c0*/  @P3 ISETP.NE.AND P4, PT, R0, UR4, PT ;  /* 0x0000000400003c0c */ /* 0x000fe4000bf85270 */
[----:B------:R-:W-:Y:S02]  /*07d0*/  SEL R0, RZ, 0x1, !P0 ;  /* 0x00000001ff007807 */ /* 0x000fe40004000000 */
[----:B------:R-:W-:-:S04]  /*07e0*/  @P3 SEL R17, RZ, 0x1, P4 ;  /* 0x00000001ff113807 */ /* 0x000fc80002000000 */
[----:B------:R-:W-:Y:S01]  /*07f0*/  LOP3.LUT R17, R17, R0, RZ, 0xc0, !PT ;  /* 0x0000000011117212 */ /* 0x000fe200078ec0ff */
[----:B------:R-:W-:Y:S06]  /*0800*/  @!P2 BRA `(.L_x_3) ;  /* 0x000000000008a947 */ /* 0x000fec0003800000 */
[----:B0-234-:R-:W-:Y:S01]  /*0810*/  UCGABAR_ARV ;  /* 0x00000000000079c7 */ /* 0x01dfe20008000000 */
[----:B------:R-:W-:Y:S05]  /*0820*/  BRA `(.L_x_4) ;  /* 0x0000000000047947 */ /* 0x000fea0003800000 */
.L_x_3:
[----:B0-234-:R-:W-:Y:S01]  /*0830*/  NOP ;  /* 0x0000000000007918 */ /* 0x01dfe20000000000 */
.L_x_4:
[----:B------:R-:W-:Y:S01]  /*0840*/  ULDC UR4, c[0x0][0x65c] ;  /* 0x0001970000047ab9 */ /* 0x000fe20000000800 */
[----:B------:R-:W-:Y:S01]  /*0850*/  UMOV UR5, URZ ;  /* 0x0000003f00057c82 */ /* 0x000fe20008000000 */
[----:B------:R-:W-:-:S03]  /*0860*/  UISETP.NE.AND UP0, UPT, UR4, 0x1, UPT ;  /* 0x000000010400788c */ /* 0x000fc6000bf05270 */
[----:B------:R-:W-:Y:S01]  /*0870*/  UMOV UR4, UR13 ;  /* 0x0000000d00047c82 */ /* 0x000fe20008000000 */
[----:B------:R-:W-:Y:S02]  /*0880*/  UP2UR UR41, UPR, URZ, 0x1 ;  /* 0x000000013f297883 */ /* 0x000fe40008000000 */
[----:B------:R-:W-:Y:S02]  /*0890*/  PLOP3.LUT P0, PT, PT, PT, UP0, 0x80, 0x0 ;  /* 0x000000000000781c */ /* 0x000fe40003f0f008 */
[----:B------:R-:W-:Y:S02]  /*08a0*/  PLOP3.LUT P3, PT, PT, PT, UP0, 0x80, 0x0 ;  /* 0x000000000000781c */ /* 0x000fe40003f6f008 */
[----:B------:R-:W-:Y:S01]  /*08b0*/  PLOP3.LUT P5, PT, PT, PT, UP0, 0x80, 0x0 ;  /* 0x000000000000781c */ /* 0x000fe20003faf008 */
[----:B------:R-:W-:Y:S01]  /*08c0*/  @UP0 ULDC UR14, c[0x0][0x10] ;  /* 0x00000400000e0ab9 */ /* 0x000fe20000000800 */
[----:B------:R-:W-:Y:S01]  /*08d0*/  @UP0 UMOV UR6, UR10 ;  /* 0x0000000a00060c82 */ /* 0x000fe20008000000 */
[----:B------:R-:W-:Y:S01]  /*08e0*/  @UP0 UMOV UR7, URZ ;  /* 0x0000003f00070c82 */ /* 0x000fe20008000000 */
[----:B------:R-:W-:Y:S01]  /*08f0*/  PLOP3.LUT P4, PT, PT, PT, UP0, 0x80, 0x0 ;  /* 0x000000000000781c */ /* 0x000fe20003f8f008 */
[----:B------:R-:W-:-:S03]  /*0900*/  @UP0 UIMAD.WIDE.U32 UR14, UR13, UR14, UR6 ;  /* 0x0000000e0d0e02a5 */ /* 0x000fc6000f8e0006 */
[----:B------:R-:W-:Y:S01]  /*0910*/  @!UP0 ULDC UR7, c[0x0][0xc] ;  /* 0x0000030000078ab9 */ /* 0x000fe20000000800 */
[----:B------:R-:W-:Y:S01]  /*0920*/  @UP0 UMOV UR6, URZ ;  /* 0x0000003f00060c82 */ /* 0x000fe20008000000 */
[----:B------:R-:W-:Y:S01]  /*0930*/  @!UP0 UIMAD.WIDE.U32 UR4, UR10, UR7, UR4 ;  /* 0x000000070a0482a5 */ /* 0x000fe2000f8e0004 */
[----:B------:R-:W-:Y:S01]  /*0940*/  IMAD.U32 R2, RZ, RZ, UR14 ;  /* 0x0000000eff027e24 */ /* 0x000fe2000f8e00ff */
[----:B------:R-:W-:Y:S02]  /*0950*/  @UP0 UIADD3 UR6, UR15, UR6, URZ ;  /* 0x000000060f060290 */ /* 0x000fe4000fffe03f */
[----:B------:R-:W-:Y:S01]  /*0960*/  MOV R3, UR15 ;  /* 0x0000000f00037c02 */ /* 0x000fe20008000f00 */
[----:B------:R-:W-:Y:S01]  /*0970*/  @P0 IMAD.MOV.U32 R7, RZ, RZ, R2 ;  /* 0x000000ffff070224 */ /* 0x000fe200078e0002 */
[----:B------:R-:W-:Y:S01]  /*0980*/  MOV R4, UR4 ;  /* 0x0000000400047c02 */ /* 0x000fe20008000f00 */
[----:B------:R-:W-:Y:S02]  /*0990*/  IMAD.U32 R5, RZ, RZ, UR5 ;  /* 0x00000005ff057e24 */ /* 0x000fe4000f8e00ff */
[----:B------:R-:W-:-:S02]  /*09a0*/  IMAD.U32 R2, RZ, RZ, UR4 ;  /* 0x00000004ff027e24 */ /* 0x000fc4000f8e00ff */
[----:B------:R-:W-:Y:S02]  /*09b0*/  @P3 IMAD.U32 R6, RZ, RZ, UR6 ;  /* 0x00000006ff063e24 */ /* 0x000fe4000f8e00ff */
[----:B------:R-:W-:Y:S02]  /*09c0*/  @!P5 IMAD.MOV.U32 R6, RZ, RZ, R5 ;  /* 0x000000ffff06d224 */ /* 0x000fe400078e0005 */
[----:B------:R-:W-:Y:S02]  /*09d0*/  @!P4 IMAD.MOV.U32 R7, RZ, RZ, R2 ;  /* 0x000000ffff07c224 */ /* 0x000fe400078e0002 */
[----:B------:R-:W-:Y:S01]  /*09e0*/  IMAD.U32 R3, RZ, RZ, UR5 ;  /* 0x00000005ff037e24 */ /* 0x000fe2000f8e00ff */
[----:B------:R0:W-:Y:S04]  /*09f0*/  STL [R1+0x184], R6 ;  /* 0x0001840601007387 */ /* 0x0001e80000100800 */
[----:B------:R0:W-:Y:S01]  /*0a00*/  STL [R1+0x188], R7 ;  /* 0x0001880701007387 */ /* 0x0001e20000100800 */
[----:B------:R-:W-:Y:S05]  /*0a10*/  @!P2 BRA `(.L_x_5) ;  /* 0x00000000000ca947 */ /* 0x000fea0003800000 */
[----:B------:R-:W-:Y:S01]  /*0a20*/  UCGABAR_WAIT ;  /* 0x0000000000007dc7 */ /* 0x000fe20008000000 */
[----:B------:R-:W-:Y:S01]  /*0a30*/  CCTL.IVALL ;  /* 0x00000000ff00798f */ /* 0x000fe20002000000 */
[----:B------:R-:W-:Y:S05]  /*0a40*/  BRA `(.L_x_6) ;  /* 0x0000000000047947 */ /* 0x000fea0003800000 */
.L_x_5:
[----:B------:R-:W-:Y:S06]  /*0a50*/  BAR.SYNC.DEFER_BLOCKING 0x0 ;  /* 0x0000000000007b1d */ /* 0x000fec0000010000 */
.L_x_6:
[----:B------:R-:W-:Y:S05]  /*0a60*/  @!P1 BRA `(.L_x_7) ;  /* 0x000001ac00b89947 */ /* 0x000fea0003800000 */
[----:B------:R-:W-:-:S06]  /*0a70*/  UISETP.GT.U32.AND UP0, UPT, UR16, 0x1, UPT ;  /* 0x000000011000788c */ /* 0x000fcc000bf04070 */
[----:B------:R-:W-:-:S13]  /*0a80*/  PLOP3.LUT P0, PT, PT, PT, UP0, 0x80, 0x0 ;  /* 0x000000000000781c */ /* 0x000fda0003f0f008 */
[----:B------:R-:W-:Y:S05]  /*0a90*/  @P0 EXIT ;  /* 0x000000000000094d */ /* 0x000fea0003800000 */
[----:B------:R-:W-:Y:S01]  /*0aa0*/  ULDC.64 UR4, c[0x0][0x650] ;  /* 0x0001940000047ab9 */ /* 0x000fe20000000a00 */
[----:B------:R-:W-:Y:S01]  /*0ab0*/  UMOV UR42, 0xffffffff ;  /* 0xffffffff002a7882 */ /* 0x000fe20000000000 */
[----:B------:R-:W-:Y:S01]  /*0ac0*/  ISETP.GE.U32.AND P0, PT, R7, UR4, PT ;  /* 0x0000000407007c0c */ /* 0x000fe2000bf06070 */
[----:B------:R-:W-:Y:S01]  /*0ad0*/  UMOV UR43, 0xffffffff ;  /* 0xffffffff002b7882 */ /* 0x000fe20000000000 */
[----:B------:R-:W-:Y:S01]  /*0ae0*/  UMOV UR44, 0xffffffff ;  /* 0xffffffff002c7882 */ /* 0x000fe20000000000 */
[----:B------:R-:W-:Y:S02]  /*0af0*/  PRMT R0, RZ, 0x7610, R0 ;  /* 0x00007610ff007816 */ /* 0x000fe40000000000 */
[----:B------:R-:W-:-:S13]  /*0b00*/  ISETP.GE.U32.AND.EX P0, PT, R6, UR5, PT, P0 ;  /* 0x0000000506007c0c */ /* 0x000fda000bf06100 */
[----:B------:R-:W-:Y:S05]  /*0b10*/  @P0 BRA `(.L_x_8) ;  /* 0x0000000400480947 */ /* 0x000fea0003800000 */
[----:B------:R-:W-:Y:S01]  /*0b20*/  ULDC.64 UR16, c[0x0][0x628] ;  /* 0x00018a0000107ab9 */ /* 0x000fe20000000a00 */
[C---:B------:R-:W-:Y:S01]  /*0b30*/  R2UR UR19, R7.reuse ;  /* 0x00000000071372ca */ /* 0x040fe200000e0000 */
[----:B------:R-:W-:Y:S01]  /*0b40*/  ULDC UR18, c[0x0][0x630] ;  /* 0x00018c0000127ab9 */ /* 0x000fe20000000800 */
[----:B------:R-:W-:Y:S02]  /*0b50*/  ISETP.NE.U32.AND P0, PT, RZ, UR16, PT ;  /* 0x00000010ff007c0c */ /* 0x000fe4000bf05070 */
[----:B------:R-:W-:Y:S02]  /*0b60*/  R2UR UR4, R7 ;  /* 0x00000000070472ca */ /* 0x000fe400000e0000 */
[----:B------:R-:W-:Y:S02]  /*0b70*/  ISETP.NE.AND.EX P0, PT, RZ, UR17, PT, P0 ;  /* 0x00000011ff007c0c */ /* 0x000fe4000bf05300 */
[----:B------:R-:W-:-:S11]  /*0b80*/  R2UR UR5, R6 ;  /* 0x00000000060572ca */ /* 0x000fd600000e0000 */
[----:B------:R-:W-:Y:S05]  /*0b90*/  @!P0 BRA `(.L_x_9) ;  /* 0x0000000000308947 */ /* 0x000fea0003800000 */
[----:B------:R-:W-:Y:S01]  /*0ba0*/  R2UR UR4, R7 ;  /* 0x00000000070472ca */ /* 0x000fe200000e0000 */
[----:B------:R-:W-:Y:S01]  /*0bb0*/  ULDC UR9, c[0x0][0x634] ;  /* 0x00018d0000097ab9 */ /* 0x000fe20000000800 */
[----:B------:R-:W-:-:S11]  /*0bc0*/  R2UR UR13, R6 ;  /* 0x00000000060d72ca */ /* 0x000fd600000e0000 */
[----:B------:R-:W-:-:S04]  /*0bd0*/  UIADD3 UR9, UP0, UR4, UR9, URZ ;  /* 0x0000000904097290 */ /* 0x000fc8000ff1e03f */
[----:B------:R-:W-:-:S04]  /*0be0*/  UIADD3.X UR13, URZ, UR13, URZ, UP0, !UPT ;  /* 0x0000000d3f0d7290 */ /* 0x000fc800087fe43f */
[----:B------:R-:W-:-:S04]  /*0bf0*/  UIMAD.WIDE.U32 UR4, UR13, UR16, URZ ;  /* 0x000000100d0472a5 */ /* 0x000fc8000f8e003f */
[----:B------:R-:W-:Y:S02]  /*0c00*/  UIMAD.WIDE.U32 UR6, UP0, UR9, UR17, UR4 ;  /* 0x00000011090672a5 */ /* 0x000fe4000f800004 */
[----:B------:R-:W-:Y:S02]  /*0c10*/  UIMAD.WIDE.U32 UR4, UR9, UR16, URZ ;  /* 0x00000010090472a5 */ /* 0x000fe4000f8e003f */
[----:B------:R-:W-:Y:S02]  /*0c20*/  UIADD3.X UR15, URZ, URZ, URZ, UP0, !UPT ;  /* 0x0000003f3f0f7290 */ /* 0x000fe400087fe43f */
[----:B------:R-:W-:Y:S01]  /*0c30*/  UIADD3 URZ, UP0, UR5, UR6, URZ ;  /* 0x00000006053f7290 */ /* 0x000fe2000ff1e03f */
[----:B------:R-:W-:-:S03]  /*0c40*/  UMOV UR14, UR7 ;  /* 0x00000007000e7c82 */ /* 0x000fc60008000000 */
[----:B------:R-:W-:-:S12]  /*0c50*/  UIMAD.WIDE.U32.X UR4, UR13, UR17, UR14, UP0 ;  /* 0x000000110d0472a5 */ /* 0x000fd800080e040e */
.L_x_9:
[----:B------:R-:W-:Y:S01]  /*0c60*/  USHF.R.U64 UR44, UR4, UR18, UR5 ;  /* 0x00000012042c7299 */ /* 0x000fe20008001205 */
[----:B------:R-:W-:Y:S01]  /*0c70*/  R2UR UR7, R6 ;  /* 0x00000000060772ca */ /* 0x000fe200000e0000 */
[----:B------:R-:W-:Y:S02]  /*0c80*/  USHF.R.U32.HI UR4, URZ, UR18, UR5 ;  /* 0x000000123f047299 */ /* 0x000fe40008011605 */
[----:B------:R-:W-:Y:S01]  /*0c90*/  UIADD3 UR5, UP0, URZ, -UR44, URZ ;  /* 0x8000002c3f057290 */ /* 0x000fe2000ff1e03f */
[----:B------:R-:W-:Y:S01]  /*0ca0*/  ULDC.64 UR14, c[0x0][0x620] ;  /* 0x00018800000e7ab9 */ /* 0x000fe20000000a00 */
[----:B------:R-:W-:Y:S02]  /*0cb0*/  UMOV UR6, UR19 ;  /* 0x0000001300067c82 */ /* 0x000fe40008000000 */
[----:B------:R-:W-:Y:S01]  /*0cc0*/  UIADD3.X UR4, URZ, ~UR4, URZ, UP0, !UPT ;  /* 0x800000043f047290 */ /* 0x000fe200087fe43f */
[----:B------:R-:W-:Y:S01]  /*0cd0*/  ULDC UR9, c[0x0][0x618] ;  /* 0x0001860000097ab9 */ /* 0x000fe20000000800 */
[----:B------:R-:W-:-:S02]  /*0ce0*/  UIMAD UR12, UR11, UR12, UR10 ;  /* 0x0000000c0b0c72a4 */ /* 0x000fc4000f8e020a */
[----:B------:R-:W-:Y:S02]  /*0cf0*/  UIMAD UR4, UR4, UR14, URZ ;  /* 0x0000000e040472a4 */ /* 0x000fe4000f8e023f */
[----:B------:R-:W-:Y:S02]  /*0d00*/  UIMAD.WIDE.U32 UR6, UR5, UR14, UR6 ;  /* 0x0000000e050672a5 */ /* 0x000fe4000f8e0006 */
[----:B------:R-:W-:Y:S01]  /*0d10*/  UIMAD UR4, UR5, UR15, UR4 ;  /* 0x0000000f050472a4 */ /* 0x000fe2000f8e0204 */
[----:B------:R-:W-:Y:S01]  /*0d20*/  ULDC UR10, c[0x0][0x608] ;  /* 0x00018200000a7ab9 */ /* 0x000fe20000000800 */
[----:B------:R-:W-:Y:S02]  /*0d30*/  ULDC UR18, c[0x0][0x658] ;  /* 0x0001960000127ab9 */ /* 0x000fe40000000800 */
[----:B------:R-:W-:Y:S01]  /*0d40*/  UIADD3 UR7, UR7, UR4, URZ ;  /* 0x0000000407077290 */ /* 0x000fe2000fffe03f */
[----:B------:R-:W-:Y:S02]  /*0d50*/  UMOV UR11, 0xffffffff ;  /* 0xffffffff000b7882 */ /* 0x000fe40000000000 */
[----:B------:R-:W-:Y:S01]  /*0d60*/  ULDC.64 UR4, c[0x0][0x640] ;  /* 0x0001900000047ab9 */ /* 0x000fe20000000a00 */
[----:B------:R-:W-:Y:S01]  /*0d70*/  USHF.R.U64 UR16, UR6, UR9, UR7 ;  /* 0x0000000906107299 */ /* 0x000fe20008001207 */
[----:B------:R-:W-:Y:S01]  /*0d80*/  ISETP.NE.U32.AND P0, PT, RZ, UR4, PT ;  /* 0x00000004ff007c0c */ /* 0x000fe2000bf05070 */
[----:B------:R-:W-:-:S02]  /*0d90*/  USHF.R.U32.HI UR7, URZ, UR9, UR7 ;  /* 0x000000093f077299 */ /* 0x000fc40008011607 */
[----:B------:R-:W-:Y:S01]  /*0da0*/  USHF.L.U32 UR6, UR11, UR18, URZ ;  /* 0x000000120b067299 */ /* 0x000fe2000800063f */
[----:B------:R-:W-:Y:S01]  /*0db0*/  ISETP.NE.AND.EX P0, PT, RZ, UR5, PT, P0 ;  /* 0x00000005ff007c0c */ /* 0x000fe2000bf05300 */
[----:B------:R-:W-:Y:S02]  /*0dc0*/  USHF.R.U64 UR22, UR16, UR10, UR7 ;  /* 0x0000000a10167299 */ /* 0x000fe40008001207 */
[----:B------:R-:W-:Y:S02]  /*0dd0*/  USHF.R.U32.HI UR7, URZ, UR10, UR7 ;  /* 0x0000000a3f077299 */ /* 0x000fe40008011607 */
[----:B------:R-:W-:Y:S02]  /*0de0*/  UISETP.NE.AND UP1, UPT, UR41, URZ, UPT ;  /* 0x0000003f2900728c */ /* 0x000fe4000bf25270 */
[----:B------:R-:W-:Y:S01]  /*0df0*/  USHF.R.U64 UR23, UR22, UR18, UR7 ;  /* 0x0000001216177299 */ /* 0x000fe20008001207 */
[----:B------:R-:W-:Y:S01]  /*0e00*/  ULDC UR17, c[0x0][0x600] ;  /* 0x0001800000117ab9 */ /* 0x000fe20000000800 */
[----:B------:R-:W-:-:S02]  /*0e10*/  ULOP3.LUT UR13, URZ, UR6, URZ, 0x33, !UPT ;  /* 0x000000063f0d7292 */ /* 0x000fc4000f8e333f */
[----:B------:R-:W-:Y:S02]  /*0e20*/  UIADD3 UR15, UR17, -0x1, URZ ;  /* 0xffffffff110f7890 */ /* 0x000fe4000fffe03f */
[----:B------:R-:W-:Y:S02]  /*0e30*/  USEL UR12, UR8, UR12, !UP1 ;  /* 0x0000000c080c7287 */ /* 0x000fe4000c800000 */
[----:B------:R-:W-:Y:S01]  /*0e40*/  USHF.R.U32.HI UR7, URZ, UR18, UR7 ;  /* 0x000000123f077299 */ /* 0x000fe20008011607 */
[----:B------:R-:W-:Y:S01]  /*0e50*/  ULDC UR19, c[0x0][0x648] ;  /* 0x0001920000137ab9 */ /* 0x000fe20000000800 */
[----:B------:R-:W-:Y:S01]  /*0e60*/  ULDC UR20, c[0x0][0x638] ;  /* 0x00018e0000147ab9 */ /* 0x000fe20000000800 */
[----:B------:R-:W-:Y:S01]  /*0e70*/  UMOV UR21, 0x1 ;  /* 0x0000000100157882 */ /* 0x000fe20000000000 */
[----:B------:R-:W-:Y:S01]  /*0e80*/  UMOV UR6, UR23 ;  /* 0x0000001700067c82 */ /* 0x000fe20008000000 */
[----:B------:R-:W-:Y:S07]  /*0e90*/  @!P0 BRA `(.L_x_10) ;  /* 0x0000000000308947 */ /* 0x000fee0003800000 */
[----:B------:R-:W-:Y:S02]  /*0ea0*/  ULDC UR10, c[0x0][0x64c] ;  /* 0x00019300000a7ab9 */ /* 0x000fe40000000800 */
        /* <DEDUP_REMOVED lines=8> */
[----:B------:R-:W-:-:S07]  /*0f30*/  UIMAD.WIDE.U32.X UR4, UR14, UR5, UR10, UP0 ;  /* 0x000000050e0472a5 */ /* 0x000fce00080e040a */
[----:B------:R-:W-:Y:S01]  /*0f40*/  UMOV UR6, UR4 ;  /* 0x0000000400067c82 */ /* 0x000fe20008000000 */
[----:B------:R-:W-:-:S05]  /*0f50*/  UMOV UR7, UR5 ;  /* 0x0000000500077c82 */ /* 0x000fca0008000000 */
.L_x_10:
[----:B------:R-:W-:Y:S01]  /*0f60*/  USHF.R.U64 UR5, UR6, UR19, UR7 ;  /* 0x0000001306057299 */ /* 0x000fe20008001207 */
[----:B------:R-:W-:Y:S01]  /*0f70*/  IMAD.MOV.U32 R0, RZ, RZ, 0x1 ;  /* 0x00000001ff007424 */ /* 0x000fe200078e00ff */
[----:B------:R-:W-:Y:S02]  /*0f80*/  USHF.L.U32 UR4, UR21, UR18, URZ ;  /* 0x0000001215047299 */ /* 0x000fe4000800063f */
[----:B------:R-:W-:Y:S02]  /*0f90*/  ULOP3.LUT UR13, UR22, UR13, URZ, 0xc0, !UPT ;  /* 0x0000000d160d7292 */ /* 0x000fe4000f8ec03f */
[----:B------:R-:W-:Y:S02]  /*0fa0*/  UIADD3 UR6, -UR5, URZ, URZ ;  /* 0x0000003f05067290 */ /* 0x000fe4000fffe13f */
[----:B------:R-:W-:Y:S02]  /*0fb0*/  UIMAD UR13, UR4, UR5, UR13 ;  /* 0x00000005040d72a4 */ /* 0x000fe4000f8e020d */
[----:B------:R-:W-:-:S02]  /*0fc0*/  ULOP3.LUT UR15, UR16, UR15, URZ, 0xc0, !UPT ;  /* 0x0000000f100f7292 */ /* 0x000fc4000f8ec03f */
[----:B------:R-:W-:Y:S01]  /*0fd0*/  UIMAD UR4, UR6, UR20, UR23 ;  /* 0x00000014060472a4 */ /* 0x000fe2000f8e0217 */
[----:B------:R-:W-:Y:S01]  /*0fe0*/  ULDC UR5, c[0x0][0x610] ;  /* 0x0001840000057ab9 */ /* 0x000fe20000000800 */
[----:B------:R-:W-:Y:S02]  /*0ff0*/  UISETP.NE.AND UP0, UPT, UR41, URZ, UPT ;  /* 0x0000003f2900728c */ /* 0x000fe4000bf05270 */
[----:B------:R-:W-:Y:S02]  /*1000*/  UIMAD UR12, UR13, UR5, UR12 ;  /* 0x000000050d0c72a4 */ /* 0x000fe4000f8e020c */
[----:B------:R-:W-:-:S04]  /*1010*/  UIMAD UR4, UR4, UR17, UR15 ;  /* 0x00000011040472a4 */ /* 0x000fc8000f8e020f */
[----:B------:R-:W-:Y:S02]  /*1020*/  USEL UR43, UR4, UR12, !UP0 ;  /* 0x0000000c042b7287 */ /* 0x000fe4000c000000 */
[----:B------:R-:W-:-:S12]  /*1030*/  USEL UR42, UR12, UR4, !UP0 ;  /* 0x000000040c2a7287 */ /* 0x000fd8000c000000 */
.L_x_8:
[----:B------:R-:W-:-:S08]  /*1040*/  NOP ;  /* 0x0000000000007918 */ /* 0x000fd00000000000 */
[----:B------:R-:W1:Y:S02]  /*1050*/  USETMAXREG.TRY_ALLOC.CTAPOOL UP0, 0xf0 ;  /* 0x000000f0000079c8 */ /* 0x000e640008000600 */
[----:B-1----:R-:W-:-:S13]  /*1060*/  PLOP3.LUT P0, PT, PT, PT, UP0, 0x80, 0x0 ;  /* 0x000000000000781c */ /* 0x002fda0003f0f008 */
[----:B------:R-:W-:Y:S05]  /*1070*/  @!P0 BRA `(.L_x_8) ;  /* 0xfffffffc00f08947 */ /* 0x000fea000383ffff */
[----:B------:R-:W-:Y:S01]  /*1080*/  ULDC.64 UR4, c[0x0][0x598] ;  /* 0x0001660000047ab9 */ /* 0x000fe20000000a00 */
[----:B------:R-:W-:Y:S01]  /*1090*/  ULDC.64 UR36, c[0x0][0x208] ;  /* 0x0000820000247ab9 */ /* 0x000fe20000000a00 */
[----:B------:R-:W-:-:S04]  /*10a0*/  ISETP.NE.U32.AND P0, PT, RZ, UR4, PT ;  /* 0x00000004ff007c0c */ /* 0x000fc8000bf05070 */
[----:B------:R-:W-:-:S13]  /*10b0*/  ISETP.NE.AND.EX P0, PT, RZ, UR5, PT, P0 ;  /* 0x00000005ff007c0c */ /* 0x000fda000bf05300 */
[----:B------:R-:W-:Y:S05]  /*10c0*/  @!P0 BRA `(.L_x_11) ;  /* 0x00000000001c8947 */ /* 0x000fea0003800000 */
[----:B------:R-:W1:Y:S02]  /*10d0*/  LDC.64 R2, c[0x0][0x598] ;  /* 0x00016600ff027b82 */ /* 0x000e640000000a00 */
[----:B-1----:R-:W2:Y:S02]  /*10e0*/  LDG.E.64 R2, desc[UR36][R2.64] ;  /* 0x0000002402027981 */ /* 0x002ea4000c1e1b00 */
[----:B--2---:R-:W-:-:S04]  /*10f0*/  ISETP.NE.U32.AND P0, PT, R2, RZ, PT ;  /* 0x000000ff0200720c */ /* 0x004fc80003f05070 */
[----:B------:R-:W-:-:S13]  /*1100*/  ISETP.NE.AND.EX P0, PT, R3, RZ, PT, P0 ;  /* 0x000000ff0300720c */ /* 0x000fda0003f05300 */
[----:B------:R-:W-:Y:S05]  /*1110*/  @!P0 BRA `(.L_x_11) ;  /* 0x0000000000088947 */ /* 0x000fea0003800000 */
[----:B------:R1:W5:Y:S01]  /*1120*/  LD.E R2, desc[UR36][R2.64] ;  /* 0x0000002402027980 */ /* 0x000362000c101900 */
[----:B------:R-:W-:Y:S05]  /*1130*/  BRA `(.L_x_12) ;  /* 0x0000000000247947 */ /* 0x000fea0003800000 */
.L_x_11:
[----:B------:R-:W-:Y:S02]  /*1140*/  ULDC.64 UR4, c[0x0][0x588] ;  /* 0x0001620000047ab9 */ /* 0x000fe40000000a00 */
[----:B------:R-:W-:-:S04]  /*1150*/  ISETP.NE.U32.AND P0, PT, RZ, UR4, PT ;  /* 0x00000004ff007c0c */ /* 0x000fc8000bf05070 */
[----:B------:R-:W-:-:S13]  /*1160*/  ISETP.NE.AND.EX P0, PT, RZ, UR5, PT, P0 ;  /* 0x00000005ff007c0c */ /* 0x000fda000bf05300 */
[----:B------:R-:W-:Y:S05]  /*1170*/  @!P0 BRA `(.L_x_13) ;  /* 0x00000000000c8947 */ /* 0x000fea0003800000 */
[----:B------:R-:W1:Y:S02]  /*1180*/  LDC.64 R2, c[0x0][0x588] ;  /* 0x00016200ff027b82 */ /* 0x000e640000000a00 */
[----:B-1----:R2:W5:Y:S01]  /*1190*/  LDG.E R2, desc[UR36][R2.64] ;  /* 0x0000002402027981 */ /* 0x002562000c1e1900 */
[----:B------:R-:W-:Y:S05]  /*11a0*/  BRA `(.L_x_12) ;  /* 0x0000000000087947 */ /* 0x000fea0003800000 */
.L_x_13:
[----:B------:R-:W-:Y:S02]  /*11b0*/  ULDC UR4, c[0x0][0x580] ;  /* 0x0001600000047ab9 */ /* 0x000fe40000000800 */
[----:B------:R-:W-:-:S07]  /*11c0*/  MOV R2, UR4 ;  /* 0x0000000400027c02 */ /* 0x000fce0008000f00 */
.L_x_12:
[----:B------:R-:W-:Y:S02]  /*11d0*/  ULDC.64 UR4, c[0x0][0x5a0] ;  /* 0x0001680000047ab9 */ /* 0x000fe40000000a00 */
[----:B------:R-:W-:-:S04]  /*11e0*/  ISETP.NE.U32.AND P0, PT, RZ, UR4, PT ;  /* 0x00000004ff007c0c */ /* 0x000fc8000bf05070 */
[----:B------:R-:W-:-:S13]  /*11f0*/  ISETP.NE.AND.EX P0, PT, RZ, UR5, PT, P0 ;  /* 0x00000005ff007c0c */ /* 0x000fda000bf05300 */
[----:B------:R-:W-:Y:S05]  /*1200*/  @!P0 BRA `(.L_x_14) ;  /* 0x00000000001c8947 */ /* 0x000fea0003800000 */
[----:B------:R-:W3:Y:S02]  /*1210*/  LDC.64 R4, c[0x0][0x5a0] ;  /* 0x00016800ff047b82 */ /* 0x000ee40000000a00 */
[----:B---3--:R-:W3:Y:S02]  /*1220*/  LDG.E.64 R4, desc[UR36][R4.64] ;  /* 0x0000002404047981 */ /* 0x008ee4000c1e1b00 */
[----:B---3--:R-:W-:-:S04]  /*1230*/  ISETP.NE.U32.AND P0, PT, R4, RZ, PT ;  /* 0x000000ff0400720c */ /* 0x008fc80003f05070 */
[----:B------:R-:W-:-:S13]  /*1240*/  ISETP.NE.AND.EX P0, PT, R5, RZ, PT, P0 ;  /* 0x000000ff0500720c */ /* 0x000fda0003f05300 */
[----:B------:R-:W-:Y:S05]  /*1250*/  @!P0 BRA `(.L_x_14) ;  /* 0x0000000000088947 */ /* 0x000fea0003800000 */
[----:B------:R3:W5:Y:S01]  /*1260*/  LD.E R16, desc[UR36][R4.64] ;  /* 0x0000002404107980 */ /* 0x000762000c101900 */
[----:B------:R-:W-:Y:S05]  /*1270*/  BRA `(.L_x_15) ;  /* 0x0000000000247947 */ /* 0x000fea0003800000 */
.L_x_14:
[----:B------:R-:W-:Y:S02]  /*1280*/  ULDC.64 UR4, c[0x0][0x590] ;  /* 0x0001640000047ab9 */ /* 0x000fe40000000a00 */
[----:B------:R-:W-:-:S04]  /*1290*/  ISETP.NE.U32.AND P0, PT, RZ, UR4, PT ;  /* 0x00000004ff007c0c */ /* 0x000fc8000bf05070 */
[----:B------:R-:W-:-:S13]  /*12a0*/  ISETP.NE.AND.EX P0, PT, RZ, UR5, PT, P0 ;  /* 0x00000005ff007c0c */ /* 0x000fda000bf05300 */
[----:B------:R-:W-:Y:S05]  /*12b0*/  @!P0 BRA `(.L_x_16) ;  /* 0x00000000000c8947 */ /* 0x000fea0003800000 */
[----:B------:R-:W3:Y:S02]  /*12c0*/  LDC.64 R4, c[0x0][0x590] ;  /* 0x00016400ff047b82 */ /* 0x000ee40000000a00 */
[----:B---3--:R4:W5:Y:S01]  /*12d0*/  LDG.E R16, desc[UR36][R4.64] ;  /* 0x0000002404107981 */ /* 0x008962000c1e1900 */
[----:B------:R-:W-:Y:S05]  /*12e0*/  BRA `(.L_x_15) ;  /* 0x0000000000087947 */ /* 0x000fea0003800000 */
.L_x_16:
[----:B------:R-:W-:Y:S02]  /*12f0*/  ULDC UR4, c[0x0][0x584] ;  /* 0x0001610000047ab9 */ /* 0x000fe40000000800 */
[----:B------:R-:W-:-:S07]  /*1300*/  IMAD.U32 R16, RZ, RZ, UR4 ;  /* 0x00000004ff107e24 */ /* 0x000fce000f8e00ff */
.L_x_15:
[----:B------:R-:W-:-:S13]  /*1310*/  LOP3.LUT P0, RZ, R0, 0xff, RZ, 0xc0, !PT ;  /* 0x000000ff00ff7812 */ /* 0x000fda000780c0ff */
[----:B------:R-:W-:Y:S05]  /*1320*/  @!P0 EXIT ;  /* 0x000000000000894d */ /* 0x000fea0003800000 */
[----:B------:R-:W-:Y:S01]  /*1330*/  ULDC UR4, c[0x0][0x28c] ;  /* 0x0000a30000047ab9 */ /* 0x000fe20000000800 */
[----:B------:R-:W-:Y:S01]  /*1340*/  UMOV UR38, URZ ;  /* 0x0000003f00267c82 */ /* 0x000fe20008000000 */
[----:B------:R-:W-:Y:S01]  /*1350*/  UIADD3 UR4, UR4, 0x3f, URZ ;  /* 0x0000003f04047890 */ /* 0x000fe2000fffe03f */
[----:B------:R-:W-:-:S03]  /*1360*/  UMOV UR39, URZ ;  /* 0x0000003f00277c82 */ /* 0x000fc60008000000 */
[----:B------:R-:W-:-:S04]  /*1370*/  USHF.R.S32.HI UR5, URZ, 0x1f, UR4 ;  /* 0x0000001f3f057899 */ /* 0x000fc80008011404 */
[----:B------:R-:W-:-:S04]  /*1380*/  ULEA.HI UR5, UR5, UR4, URZ, 0x6 ;  /* 0x0000000405057291 */ /* 0x000fc8000f8f303f */
[----:B------:R-:W-:-:S12]  /*1390*/  USHF.R.S32.HI UR45, URZ, 0x6, UR5 ;  /* 0x000000063f2d7899 */ /* 0x000fd80008011405 */
.L_x_610:
[----:B------:R-:W0:Y:S01]  /*13a0*/  S2R R0, SR_TID.X ;  /* 0x0000000000007919 */ /* 0x000e220000002100 */
[----:B-1----:R-:W1:Y:S01]  /*13b0*/  S2UR UR7, SR_CgaCtaId ;  /* 0x00000000000779c3 */ /* 0x002e620000008800 */
[----:B------:R-:W-:Y:S02]  /*13c0*/  UMOV UR6, 0x400 ;  /* 0x0000040000067882 */ /* 0x000fe40000000000 */
[----:B-1----:R-:W-:Y:S01]  /*13d0*/  ULEA UR6, UR7, UR6, 0x18 ;  /* 0x0000000607067291 */ /* 0x002fe2000f8ec03f */
[----:B0-----:R-:W-:-:S04]  /*13e0*/  LOP3.LUT R0, R0, 0x80, RZ, 0xc0, !PT ;  /* 0x0000008000007812 */ /* 0x001fc800078ec0ff */
[----:B------:R-:W-:-:S06]  /*13f0*/  SHF.R.U32.HI R0, RZ, 0x7, R0 ;  /* 0x00000007ff007819 */ /* 0x000fcc0000011600 */
[----:B------:R-:W0:Y:S02]  /*1400*/  SHFL.IDX PT, R0, R0, RZ, 0x1f ;  /* 0x00001fff00007589 */ /* 0x000e2400000e0000 */
[----:B0-----:R-:W-:-:S13]  /*1410*/  R2UR UR4, R0 ;  /* 0x00000000000472ca */ /* 0x001fda00000e0000 */
[----:B------:R-:W-:-:S04]  /*1420*/  ULEA.HI UR5, UR4, UR4, URZ, 0x1 ;  /* 0x0000000404057291 */ /* 0x000fc8000f8f083f */
[----:B------:R-:W-:-:S04]  /*1430*/  ULOP3.LUT UR5, UR5, 0x7fffe, URZ, 0xc0, !UPT ;  /* 0x0007fffe05057892 */ /* 0x000fc8000f8ec03f */
[----:B------:R-:W-:-:S03]  /*1440*/  UIADD3 UR5, UR4, -UR5, URZ ;  /* 0x8000000504057290 */ /* 0x000fc6000fffe03f */
[----:B------:R-:W-:Y:S01]  /*1450*/  ULDC UR4, c[0x0][0x28c] ;  /* 0x0000a30000047ab9 */ /* 0x000fe20000000800 */
[----:B------:R-:W-:Y:S01]  /*1460*/  ULEA UR5, UR5, UR6, 0xd ;  /* 0x0000000605057291 */ /* 0x000fe2000f8e683f */
[----:B------:R-:W-:-:S03]  /*1470*/  ISETP.LT.AND P0, PT, RZ, UR4, PT ;  /* 0x00000004ff007c0c */ /* 0x000fc6000bf01270 */
[----:B------:R-:W-:-:S04]  /*1480*/  UIADD3 UR5, UR5, 0x100, URZ ;  /* 0x0000010005057890 */ /* 0x000fc8000fffe03f */
[----:B------:R-:W-:-:S04]  /*1490*/  USHF.R.U32.HI UR5, URZ, 0x4, UR5 ;  /* 0x000000043f057899 */ /* 0x000fc80008011605 */
[----:B------:R-:W-:Y:S02]  /*14a0*/  ULOP3.LUT UR46, UR5, 0x3fff, URZ, 0xc0, !UPT ;  /* 0x00003fff052e7892 */ /* 0x000fe4000f8ec03f */
[----:B---3-5:R-:W-:Y:S10]  /*14b0*/  @P0 BRA `(.L_x_17) ;  /* 0x0000000000400947 */ /* 0x028ff40003800000 */
[----:B------:R-:W-:Y:S01]  /*14c0*/  MOV R0, 0x0 ;  /* 0x0000000000007802 */ /* 0x000fe20000000f00 */
[----:B------:R-:W-:Y:S01]  /*14d0*/  ULDC.64 UR4, c[0x4][0x68] ;  /* 0x01001a0000047ab9 */ /* 0x000fe20000000a00 */
[----:B------:R-:W-:Y:S01]  /*14e0*/  ULDC.64 UR6, c[0x4][0x8] ;  /* 0x0100020000067ab9 */ /* 0x000fe20000000a00 */
[----:B---34-:R-:W-:Y:S01]  /*14f0*/  IMAD.U32 R4, RZ, RZ, UR4 ;  /* 0x00000004ff047e24 */ /* 0x018fe2000f8e00ff */
[----:B------:R0:W1:Y:S01]  /*1500*/  LDC.64 R14, c[0x4][R0] ;  /* 0x01000000000e7b82 */ /* 0x0000620000000a00 */
[----:B------:R-:W-:Y:S01]  /*1510*/  IMAD.U32 R5, RZ, RZ, UR5 ;  /* 0x00000005ff057e24 */ /* 0x000fe2000f8e00ff */
[----:B------:R-:W-:Y:S01]  /*1520*/  ULDC.64 UR4, c[0x4][0x70] ;  /* 0x01001c0000047ab9 */ /* 0x000fe20000000a00 */
[----:B------:R-:W-:Y:S01]  /*1530*/  IMAD.U32 R10, RZ, RZ, UR6 ;  /* 0x00000006ff0a7e24 */ /* 0x000fe2000f8e00ff */
[----:B------:R-:W-:Y:S01]  /*1540*/  MOV R7, UR5 ;  /* 0x0000000500077c02 */ /* 0x000fe20008000f00 */
[----:B------:R-:W-:Y:S01]  /*1550*/  IMAD.U32 R6, RZ, RZ, UR4 ;  /* 0x00000004ff067e24 */ /* 0x000fe2000f8e00ff */
[----:B------:R-:W-:Y:S01]  /*1560*/  MOV R13, RZ ;  /* 0x000000ff000d7202 */ /* 0x000fe20000000f00 */
[----:B------:R-:W-:-:S02]  /*1570*/  IMAD.U32 R11, RZ, RZ, UR7 ;  /* 0x00000007ff0b7e24 */ /* 0x000fc4000f8e00ff */
[----:B------:R-:W-:Y:S02]  /*1580*/  IMAD.MOV.U32 R8, RZ, RZ, 0x1e1 ;  /* 0x000001e1ff087424 */ /* 0x000fe400078e00ff */
[----:B0-----:R-:W-:-:S07]  /*1590*/  IMAD.MOV.U32 R12, RZ, RZ, 0x1 ;  /* 0x00000001ff0c7424 */ /* 0x001fce00078e00ff */
[----:B------:R-:W-:-:S07]  /*15a0*/  LEPC R20, `(.L_x_17) ;  /* 0x000000001014794e */ /* 0x000fce0000000000 */
[----:B-12--5:R-:W-:Y:S05]  /*15b0*/  CALL.ABS.NOINC R14 ;  /* 0x000000000e007343 */ /* 0x026fea0003c00000 */
.L_x_17:
[----:B------:R-:W-:-:S06]  /*15c0*/  ULOP3.LUT UR4, UR40, 0x1, URZ, 0xfc, !UPT ;  /* 0x0000000128047892 */ /* 0x000fcc000f8efc3f */
[----:B------:R-:W-:-:S05]  /*15d0*/  IMAD.U32 R0, RZ, RZ, UR4 ;  /* 0x00000004ff007e24 */ /* 0x000fca000f8e00ff */
[----:B------:R-:W-:-:S13]  /*15e0*/  ISETP.NE.AND P0, PT, R0, 0x3, PT ;  /* 0x000000030000780c */ /* 0x000fda0003f05270 */
[----:B------:R-:W-:Y:S05]  /*15f0*/  @!P0 BRA `(.L_x_18) ;  /* 0x0000000000048947 */ /* 0x000fea0003800000 */
[----:B------:R-:W-:Y:S01]  /*1600*/  BPT.TRAP 0x1 ;  /* 0x000000040000795c */ /* 0x000fe20000300000 */
.L_x_18:
[----:B------:R-:W0:Y:S01]  /*1610*/  S2UR UR5, SR_CgaCtaId ;  /* 0x00000000000579c3 */ /* 0x000e220000008800 */
[----:B------:R-:W-:Y:S01]  /*1620*/  UMOV UR4, 0x400 ;  /* 0x0000040000047882 */ /* 0x000fe20000000000 */
[----:B---34-:R-:W-:Y:S02]  /*1630*/  IMAD.U32 R5, RZ, RZ, UR39 ;  /* 0x00000027ff057e24 */ /* 0x018fe4000f8e00ff */
[----:B--2---:R-:W-:-:S05]  /*1640*/  IMAD.U32 R3, RZ, RZ, UR38 ;  /* 0x00000026ff037e24 */ /* 0x004fca000f8e00ff */
[----:B------:R-:W-:Y:S01]  /*1650*/  SHF.L.U32 R3, R3, 0x1f, RZ ;  /* 0x0000001f03037819 */ /* 0x000fe200000006ff */
[----:B0-----:R-:W-:-:S06]  /*1660*/  ULEA UR4, UR5, UR4, 0x18 ;  /* 0x0000000405047291 */ /* 0x001fcc000f8ec03f */
[----:B------:R-:W-:-:S05]  /*1670*/  IMAD.U32 R0, RZ, RZ, UR4 ;  /* 0x00000004ff007e24 */ /* 0x000fca000f8e00ff */
[----:B------:R-:W-:-:S04]  /*1680*/  LEA R4, R5, R0, 0x3 ;  /* 0x0000000005047211 */ /* 0x000fc800078e18ff */
[----:B------:R0:W1:Y:S01]  /*1690*/  SYNCS.PHASECHK.TRANS64.TRYWAIT P1, [R4+URZ], R3 ;  /* 0x00000003040075a7 */ /* 0x000062000802017f */
[----:B------:R-:W-:Y:S05]  /*16a0*/  @!P0 BRA `(.L_x_19) ;  /* 0x0000000000048947 */ /* 0x000fea0003800000 */
[----:B------:R-:W-:Y:S01]  /*16b0*/  BPT.TRAP 0x1 ;  /* 0x000000040000795c */ /* 0x000fe20000300000 */
.L_x_19:
[----:B-1----:R-:W-:Y:S05]  /*16c0*/  @P1 BRA `(.L_x_20) ;  /* 0x0000000000081947 */ /* 0x002fea0003800000 */
[----:B------:R-:W1:Y:S02]  /*16d0*/  SYNCS.PHASECHK.TRANS64.TRYWAIT P1, [R4+URZ], R3 ;  /* 0x00000003040075a7 */ /* 0x000e64000802017f */
[----:B-1----:R-:W-:Y:S05]  /*16e0*/  @!P1 BRA `(.L_x_21) ;  /* 0x000001b800389947 */ /* 0x002fea0003800000 */
.L_x_20:
[----:B------:R-:W-:-:S04]  /*16f0*/  UISETP.LT.AND UP0, UPT, UR45, 0x1, UPT ;  /* 0x000000012d00788c */ /* 0x000fc8000bf01270 */
[----:B------:R-:W-:-:S06]  /*1700*/  USEL UR4, UR45, 0x1, UP0 ;  /* 0x000000012d047887 */ /* 0x000fcc0008000000 */
[----:B01----:R-:W-:Y:S01]  /*1710*/  IMAD.U32 R3, RZ, RZ, UR4 ;  /* 0x00000004ff037e24 */ /* 0x003fe2000f8e00ff */
[----:B------:R-:W-:Y:S05]  /*1720*/  WARPSYNC.ALL ;  /* 0x0000000000007948 */ /* 0x000fea0003800000 */
[----:B------:R-:W-:-:S04]  /*1730*/  IADD3 R3, -R3, UR45, RZ ;  /* 0x0000002d03037c10 */ /* 0x000fc8000fffe1ff */
[----:B------:R-:W-:Y:S02]  /*1740*/  ISETP.GE.AND P1, PT, R3, 0x1, PT ;  /* 0x000000010300780c */ /* 0x000fe40003f26270 */
[----:B------:R-:W-:Y:S01]  /*1750*/  R2UR UR4, R0 ;  /* 0x00000000000472ca */ /* 0x000fe200000e0000 */
[----:B------:R-:W-:Y:S01]  /*1760*/  WARPGROUP.ARRIVE ;  /* 0x00000000000079c5 */ /* 0x000fe20000000000 */
[----:B------:R-:W-:Y:S01]  /*1770*/  UMOV UR9, 0x40000040 ;  /* 0x4000004000097882 */ /* 0x000fe20000000000 */
[----:B------:R-:W-:Y:S01]  /*1780*/  UMOV UR11, 0x40000040 ;  /* 0x40000040000b7882 */ /* 0x000fe20000000000 */
[----:B------:R-:W-:Y:S04]  /*1790*/  STL [R1+0x2cc], R17 ;  /* 0x0002cc1101007387 */ /* 0x000fe80000100800 */
[----:B-----5:R-:W-:Y:S04]  /*17a0*/  STL [R1+0x2c8], R16 ;  /* 0x0002c81001007387 */ /* 0x020fe80000100800 */
[----:B------:R0:W-:Y:S01]  /*17b0*/  STL [R1+0x2c4], R3 ;  /* 0x0002c40301007387 */ /* 0x0001e20000100800 */
[----:B------:R-:W-:-:S03]  /*17c0*/  UIADD3 UR4, UR4, 0x24100, URZ ;  /* 0x0002410004047890 */ /* 0x000fc6000fffe03f */
[----:B------:R1:W-:Y:S01]  /*17d0*/  STL [R1+0x2c0], R2 ;  /* 0x0002c00201007387 */ /* 0x0003e20000100800 */
[----:B------:R-:W-:-:S03]  /*17e0*/  USHF.R.U32.HI UR4, URZ, 0x4, UR4 ;  /* 0x000000043f047899 */ /* 0x000fc60008011604 */
[----:B------:R2:W-:Y:S01]  /*17f0*/  STL [R1+0x2d0], R0 ;  /* 0x0002d00001007387 */ /* 0x0005e20000100800 */
[----:B------:R-:W-:Y:S02]  /*1800*/  ULOP3.LUT UR5, UR4, 0x3fff, URZ, 0xc0, !UPT ;  /* 0x00003fff04057892 */ /* 0x000fe4000f8ec03f */
[----:B------:R-:W-:Y:S02]  /*1810*/  ULOP3.LUT UR4, UR46, 0x10000, URZ, 0xfc, !UPT ;  /* 0x000100002e047892 */ /* 0x000fe4000f8efc3f */
[----:B------:R-:W-:Y:S02]  /*1820*/  ULOP3.LUT UR5, UR5, 0x10000, URZ, 0xfc, !UPT ;  /* 0x0001000005057892 */ /* 0x000fe4000f8efc3f */
[----:B------:R-:W-:Y:S02]  /*1830*/  UIMAD UR6, UR39, 0xc00, UR4 ;  /* 0x00000c00270678a4 */ /* 0x000fe4000f8e0204 */
[----:B------:R-:W-:-:S05]  /*1840*/  UIMAD UR7, UR39, 0x600, UR5 ;  /* 0x00000600270778a4 */ /* 0x000fca000f8e0205 */
[----:B------:R-:W-:Y:S02]  /*1850*/  UMOV UR8, UR6 ;  /* 0x0000000600087c82 */ /* 0x000fe40008000000 */
[----:B------:R-:W-:Y:S02]  /*1860*/  UMOV UR10, UR7 ;  /* 0x00000007000a7c82 */ /* 0x000fe40008000000 */
[----:B------:R-:W-:Y:S01]  /*1870*/  HGMMA.64x192x16.F32.BF16 R100, gdesc[UR8], RZ, !UPT, gsb0 ;  /* 0x02e00000086479f0 */ /* 0x000fe2000c0018ff */
[----:B------:R-:W-:Y:S01]  /*1880*/  UIADD3 UR8, UR6, 0x400, URZ ;  /* 0x0000040006087890 */ /* 0x000fe2000fffe03f */
[----:B------:R-:W-:Y:S01]  /*1890*/  UMOV UR9, 0x40000040 ;  /* 0x4000004000097882 */ /* 0x000fe20000000000 */
[----:B------:R-:W-:Y:S02]  /*18a0*/  WARPGROUP.DEPBAR.LE gsb0, 0x0 ;  /* 0x00008000000079c5 */ /* 0x000fe40000010000 */
[----:B------:R-:W-:Y:S01]  /*18b0*/  IMAD.MOV.U32 R76, RZ, RZ, R120 ;  /* 0x000000ffff4c7224 */ /* 0x000fe200078e0078 */
[----:B------:R-:W-:Y:S01]  /*18c0*/  MOV R73, R123 ;  /* 0x0000007b00497202 */ /* 0x000fe20000000f00 */
        /* <DEDUP_REMOVED lines=27> */
[----:B0-----:R-:W-:Y:S01]  /*1a80*/  MOV R3, R193 ;  /* 0x000000c100037202 */ /* 0x001fe20000000f00 */
        /* <DEDUP_REMOVED lines=8> */
[----:B------:R-:W-:-:S02]  /*1b10*/  IMAD.MOV.U32 R52, RZ, RZ, R144 ;  /* 0x000000ffff347224 */ /* 0x000fc400078e0090 */
[----:B------:R-:W-:Y:S02]  /*1b20*/  IMAD.MOV.U32 R51, RZ, RZ, R145 ;  /* 0x000000ffff337224 */ /* 0x000fe400078e0091 */
[----:B------:R-:W-:Y:S02]  /*1b30*/  IMAD.MOV.U32 R50, RZ, RZ, R146 ;  /* 0x000000ffff327224 */ /* 0x000fe400078e0092 */
[----:B------:R-:W-:Y:S02]  /*1b40*/  IMAD.MOV.U32 R49, RZ, RZ, R147 ;  /* 0x000000ffff317224 */ /* 0x000fe400078e0093 */
[----:B------:R-:W-:Y:S02]  /*1b50*/  IMAD.MOV.U32 R47, RZ, RZ, R149 ;  /* 0x000000ffff2f7224 */ /* 0x000fe400078e0095 */
[----:B------:R-:W-:Y:S02]  /*1b60*/  IMAD.MOV.U32 R46, RZ, RZ, R150 ;  /* 0x000000ffff2e7224 */ /* 0x000fe400078e0096 */
        /* <DEDUP_REMOVED lines=23> */
[----:B------:R-:W-:Y:S01]  /*1ce0*/  IMAD.MOV.U32 R16, RZ, RZ, R180 ;  /* 0x000000ffff107224 */ /* 0x000fe200078e00b4 */
[----:B------:R-:W-:Y:S01]  /*1cf0*/  MOV R217, R19 ;  /* 0x0000001300d97202 */ /* 0x000fe20000000f00 */
[----:B------:R-:W-:-:S02]  /*1d00*/  IMAD.MOV.U32 R15, RZ, RZ, R181 ;  /* 0x000000ffff0f7224 */ /* 0x000fc400078e00b5 */
[----:B------:R-:W-:Y:S02]  /*1d10*/  IMAD.MOV.U32 R14, RZ, RZ, R182 ;  /* 0x000000ffff0e7224 */ /* 0x000fe400078e00b6 */
[----:B------:R-:W-:Y:S02]  /*1d20*/  IMAD.MOV.U32 R12, RZ, RZ, R184 ;  /* 0x000000ffff0c7224 */ /* 0x000fe400078e00b8 */
[----:B------:R-:W-:Y:S01]  /*1d30*/  IMAD.MOV.U32 R11, RZ, RZ, R185 ;  /* 0x000000ffff0b7224 */ /* 0x000fe200078e00b9 */
[----:B------:R-:W-:Y:S01]  /*1d40*/  MOV R222, R14 ;  /* 0x0000000e00de7202 */ /* 0x000fe20000000f00 */
[----:B------:R-:W-:Y:S02]  /*1d50*/  IMAD.MOV.U32 R10, RZ, RZ, R186 ;  /* 0x000000ffff0a7224 */ /* 0x000fe400078e00ba */
[----:B------:R-:W-:Y:S02]  /*1d60*/  IMAD.MOV.U32 R9, RZ, RZ, R187 ;  /* 0x000000ffff097224 */ /* 0x000fe400078e00bb */
[----:B------:R-:W-:-:S02]  /*1d70*/  IMAD.MOV.U32 R7, RZ, RZ, R189 ;  /* 0x000000ffff077224 */ /* 0x000fc400078e00bd */
[----:B------:R-:W-:Y:S01]  /*1d80*/  IMAD.MOV.U32 R6, RZ, RZ, R190 ;  /* 0x000000ffff067224 */ /* 0x000fe200078e00be */
[----:B------:R-:W-:Y:S01]  /*1d90*/  MOV R227, R9 ;  /* 0x0000000900e37202 */ /* 0x000fe20000000f00 */
[----:B------:R-:W-:Y:S02]  /*1da0*/  IMAD.MOV.U32 R5, RZ, RZ, R191 ;  /* 0x000000ffff057224 */ /* 0x000fe400078e00bf */
[----:B------:R-:W-:Y:S02]  /*1db0*/  IMAD.MOV.U32 R4, RZ, RZ, R192 ;  /* 0x000000ffff047224 */ /* 0x000fe400078e00c0 */
[----:B-1----:R-:W-:Y:S02]  /*1dc0*/  IMAD.MOV.U32 R2, RZ, RZ, R194 ;  /* 0x000000ffff027224 */ /* 0x002fe400078e00c2 */
[----:B--2---:R-:W-:Y:S01]  /*1dd0*/  IMAD.MOV.U32 R0, RZ, RZ, R195 ;  /* 0x000000ffff007224 */ /* 0x004fe200078e00c3 */
[----:B------:R-:W-:Y:S01]  /*1de0*/  MOV R232, R4 ;  /* 0x0000000400e87202 */ /* 0x000fe20000000f00 */
[----:B------:R-:W-:Y:S01]  /*1df0*/  WARPGROUP.ARRIVE ;  /* 0x00000000000079c5 */ /* 0x000fe20000000000 */
[----:B------:R-:W-:-:S02]  /*1e00*/  IMAD.MOV.U32 R96, RZ, RZ, R100 ;  /* 0x000000ffff607224 */ /* 0x000fc400078e0064 */
[----:B------:R-:W-:Y:S02]  /*1e10*/  IMAD.MOV.U32 R95, RZ, RZ, R101 ;  /* 0x000000ffff5f7224 */ /* 0x000fe400078e0065 */
[----:B------:R-:W-:Y:S01]  /*1e20*/  IMAD.MOV.U32 R94, RZ, RZ, R102 ;  /* 0x000000ffff5e7224 */ /* 0x000fe200078e0066 */
[----:B------:R-:W-:Y:S01]  /*1e30*/  HGMMA.64x192x16.F32.BF16 R120, gdesc[UR8], RZ, !UPT, gsb0 ;  /* 0x02e00000087879f0 */ /* 0x000fe2000c0018ff */
[----:B------:R-:W-:Y:S01]  /*1e40*/  IMAD.MOV.U32 R92, RZ, RZ, R104 ;  /* 0x000000ffff5c7224 */ /* 0x000fe200078e0068 */
[----:B------:R-:W-:Y:S01]  /*1e50*/  UIADD3 UR8, UR6, 0x800, URZ ;  /* 0x0000080006087890 */ /* 0x000fe2000fffe03f */
[----:B------:R-:W-:Y:S01]  /*1e60*/  IMAD.MOV.U32 R91, RZ, RZ, R105 ;  /* 0x000000ffff5b7224 */ /* 0x000fe200078e0069 */
[----:B------:R-:W-:Y:S01]  /*1e70*/  UMOV UR9, 0x40000040 ;  /* 0x4000004000097882 */ /* 0x000fe20000000000 */
        /* <DEDUP_REMOVED lines=26> */
[----:B------:R-:W-:Y:S01]  /*2020*/  IMAD.MOV.U32 R235, RZ, RZ, R0 ;  /* 0x000000ffffeb7224 */ /* 0x000fe200078e0000 */
[----:B------:R-:W-:Y:S02]  /*2030*/  WARPGROUP.DEPBAR.LE gsb0, 0x0 ;  /* 0x00008000000079c5 */ /* 0x000fe40000010000 */
[----:B------:R0:W-:Y:S04]  /*2040*/  STL.64 [R1+0x580], R214 ;  /* 0x000580d601007387 */ /* 0x0001e80000100a00 */
[----:B------:R1:W-:Y:S04]  /*2050*/  STL.64 [R1+0x578], R212 ;  /* 0x000578d401007387 */ /* 0x0003e80000100a00 */
[----:B------:R2:W-:Y:S04]  /*2060*/  STL.64 [R1+0x570], R210 ;  /* 0x000570d201007387 */ /* 0x0005e80000100a00 */
[----:B------:R3:W-:Y:S01]  /*2070*/  STL.64 [R1+0x568], R208 ;  /* 0x000568d001007387 */ /* 0x0007e20000100a00 */
[----:B0-----:R-:W-:-:S02]  /*2080*/  IMAD.MOV.U32 R214, RZ, RZ, R22 ;  /* 0x000000ffffd67224 */ /* 0x001fc400078e0016 */
[----:B------:R-:W-:Y:S01]  /*2090*/  IMAD.MOV.U32 R215, RZ, RZ, R21 ;  /* 0x000000ffffd77224 */ /* 0x000fe200078e0015 */
[----:B------:R0:W-:Y:S01]  /*20a0*/  STL.64 [R1+0x560], R206 ;  /* 0x000560ce01007387 */ /* 0x0001e20000100a00 */
[----:B-1----:R-:W-:Y:S01]  /*20b0*/  MOV R212, R24 ;  /* 0x0000001800d47202 */ /* 0x002fe20000000f00 */
[----:B------:R-:W-:Y:S02]  /*20c0*/  IMAD.MOV.U32 R213, RZ, RZ, R23 ;  /* 0x000000ffffd57224 */ /* 0x000fe400078e0017 */
[----:B------:R1:W-:Y:S01]  /*20d0*/  STL.64 [R1+0x558], R204 ;  /* 0x000558cc01007387 */ /* 0x0003e20000100a00 */
[----:B--2---:R-:W-:Y:S02]  /*20e0*/  IMAD.MOV.U32 R210, RZ, RZ, R26 ;  /* 0x000000ffffd27224 */ /* 0x004fe400078e001a */
[----:B------:R-:W-:Y:S01]  /*20f0*/  IMAD.MOV.U32 R211, RZ, RZ, R25 ;  /* 0x000000ffffd37224 */ /* 0x000fe200078e0019 */
[----:B------:R2:W-:Y:S01]  /*2100*/  STL.64 [R1+0x550], R202 ;  /* 0x000550ca01007387 */ /* 0x0005e20000100a00 */
[----:B---3--:R-:W-:-:S02]  /*2110*/  IMAD.MOV.U32 R208, RZ, RZ, R28 ;  /* 0x000000ffffd07224 */ /* 0x008fc400078e001c */
[----:B------:R-:W-:Y:S01]  /*2120*/  IMAD.MOV.U32 R209, RZ, RZ, R27 ;  /* 0x000000ffffd17224 */ /* 0x000fe200078e001b */
[----:B------:R3:W-:Y:S01]  /*2130*/  STL.64 [R1+0x548], R200 ;  /* 0x000548c801007387 */ /* 0x0007e20000100a00 */
[----:B0-----:R-:W-:Y:S01]  /*2140*/  IMAD.MOV.U32 R206, RZ, RZ, R30 ;  /* 0x000000ffffce7224 */ /* 0x001fe200078e001e */
[----:B------:R-:W-:Y:S02]  /*2150*/  MOV R207, R29 ;  /* 0x0000001d00cf7202 */ /* 0x000fe40000000f00 */
[----:B------:R0:W-:Y:S01]  /*2160*/  STL.64 [R1+0x540], R198 ;  /* 0x000540c601007387 */ /* 0x0001e20000100a00 */
[----:B-1----:R-:W-:Y:S02]  /*2170*/  IMAD.MOV.U32 R204, RZ, RZ, R32 ;  /* 0x000000ffffcc7224 */ /* 0x002fe400078e0020 */
[----:B------:R-:W-:Y:S01]  /*2180*/  IMAD.MOV.U32 R205, RZ, RZ, R31 ;  /* 0x000000ffffcd7224 */ /* 0x000fe200078e001f */
[----:B------:R1:W-:Y:S01]  /*2190*/  STL.64 [R1+0x538], R196 ;  /* 0x000538c401007387 */ /* 0x0003e20000100a00 */
[----:B--2---:R-:W-:Y:S01]  /*21a0*/  MOV R202, R34 ;  /* 0x0000002200ca7202 */ /* 0x004fe20000000f00 */
[----:B------:R-:W-:-:S02]  /*21b0*/  IMAD.MOV.U32 R203, RZ, RZ, R33 ;  /* 0x000000ffffcb7224 */ /* 0x000fc400078e0021 */
[----:B------:R2:W-:Y:S01]  /*21c0*/  STL.64 [R1+0x530], R194 ;  /* 0x000530c201007387 */ /* 0x0005e20000100a00 */
[----:B---3--:R-:W-:Y:S02]  /*21d0*/  IMAD.MOV.U32 R200, RZ, RZ, R36 ;  /* 0x000000ffffc87224 */ /* 0x008fe400078e0024 */
[----:B------:R-:W-:Y:S01]  /*21e0*/  IMAD.MOV.U32 R201, RZ, RZ, R35 ;  /* 0x000000ffffc97224 */ /* 0x000fe200078e0023 */
[----:B------:R3:W-:Y:S01]  /*21f0*/  STL.64 [R1+0x528], R192 ;  /* 0x000528c001007387 */ /* 0x0007e20000100a00 */
[----:B0-----:R-:W-:Y:S02]  /*2200*/  IMAD.MOV.U32 R198, RZ, RZ, R38 ;  /* 0x000000ffffc67224 */ /* 0x001fe400078e0026 */
[----:B------:R-:W-:Y:S01]  /*2210*/  IMAD.MOV.U32 R199, RZ, RZ, R37 ;  /* 0x000000ffffc77224 */ /* 0x000fe200078e0025 */
[----:B------:R0:W-:Y:S01]  /*2220*/  STL.64 [R1+0x520], R190 ;  /* 0x000520be01007387 */ /* 0x0001e20000100a00 */
[----:B-1----:R-:W-:Y:S01]  /*2230*/  IMAD.MOV.U32 R196, RZ, RZ, R40 ;  /* 0x000000ffffc47224 */ /* 0x002fe200078e0028 */
[----:B------:R-:W-:-:S02]  /*2240*/  MOV R197, R39 ;  /* 0x0000002700c57202 */ /* 0x000fc40000000f00 */
[----:B------:R1:W-:Y:S01]  /*2250*/  STL.64 [R1+0x518], R188 ;  /* 0x000518bc01007387 */ /* 0x0003e20000100a00 */
[----:B--2---:R-:W-:Y:S02]  /*2260*/  IMAD.MOV.U32 R194, RZ, RZ, R42 ;  /* 0x000000ffffc27224 */ /* 0x004fe400078e002a */
[----:B------:R-:W-:Y:S01]  /*2270*/  IMAD.MOV.U32 R195, RZ, RZ, R41 ;  /* 0x000000ffffc37224 */ /* 0x000fe200078e0029 */
[----:B------:R2:W-:Y:S01]  /*2280*/  STL.64 [R1+0x510], R186 ;  /* 0x000510ba01007387 */ /* 0x0005e20000100a00 */
[----:B---3--:R-:W-:Y:S01]  /*2290*/  MOV R192, R44 ;  /* 0x0000002c00c07202 */ /* 0x008fe20000000f00 */
[----:B------:R-:W-:Y:S02]  /*22a0*/  IMAD.MOV.U32 R193, RZ, RZ, R43 ;  /* 0x000000ffffc17224 */ /* 0x000fe400078e002b */
[----:B------:R3:W-:Y:S01]  /*22b0*/  STL.64 [R1+0x508], R184 ;  /* 0x000508b801007387 */ /* 0x0007e20000100a00 */
[----:B0-----:R-:W-:Y:S02]  /*22c0*/  IMAD.MOV.U32 R190, RZ, RZ, R46 ;  /* 0x000000ffffbe7224 */ /* 0x001fe400078e002e */
[----:B------:R-:W-:Y:S01]  /*22d0*/  IMAD.MOV.U32 R191, RZ, RZ, R45 ;  /* 0x000000ffffbf7224 */ /* 0x000fe200078e002d */
[----:B------:R0:W-:Y:S01]  /*22e0*/  STL.64 [R1+0x500], R182 ;  /* 0x000500b601007387 */ /* 0x0001e20000100a00 */
[----:B-1----:R-:W-:-:S02]  /*22f0*/  IMAD.MOV.U32 R188, RZ, RZ, R48 ;  /* 0x000000ffffbc7224 */ /* 0x002fc400078e0030 */
[----:B------:R-:W-:Y:S01]  /*2300*/  IMAD.MOV.U32 R189, RZ, RZ, R47 ;  /* 0x000000ffffbd7224 */ /* 0x000fe200078e002f */
[----:B------:R1:W-:Y:S01]  /*2310*/  STL.64 [R1+0x4f8], R180 ;  /* 0x0004f8b401007387 */ /* 0x0003e20000100a00 */
[----:B--2---:R-:W-:Y:S01]  /*2320*/  IMAD.MOV.U32 R186, RZ, RZ, R50 ;  /* 0x000000ffffba7224 */ /* 0x004fe200078e0032 */
[----:B------:R-:W-:Y:S02]  /*2330*/  MOV R187, R49 ;  /* 0x0000003100bb7202 */ /* 0x000fe40000000f00 */
[----:B------:R2:W-:Y:S01]  /*2340*/  STL.64 [R1+0x4f0], R178 ;  /* 0x0004f0b201007387 */ /* 0x0005e20000100a00 */
[----:B---3--:R-:W-:Y:S02]  /*2350*/  IMAD.MOV.U32 R184, RZ, RZ, R52 ;  /* 0x000000ffffb87224 */ /* 0x008fe400078e0034 */
[----:B------:R-:W-:Y:S01]  /*2360*/  IMAD.MOV.U32 R185, RZ, RZ, R51 ;  /* 0x000000ffffb97224 */ /* 0x000fe200078e0033 */
[----:B------:R3:W-:Y:S01]  /*2370*/  STL.64 [R1+0x4e8], R176 ;  /* 0x0004e8b001007387 */ /* 0x0007e20000100a00 */
[----:B0-----:R-:W-:Y:S01]  /*2380*/  MOV R182, R54 ;  /* 0x0000003600b67202 */ /* 0x001fe20000000f00 */
[----:B------:R-:W-:-:S02]  /*2390*/  IMAD.MOV.U32 R183, RZ, RZ, R53 ;  /* 0x000000ffffb77224 */ /* 0x000fc400078e0035 */
[----:B------:R0:W-:Y:S01]  /*23a0*/  STL.64 [R1+0x4e0], R174 ;  /* 0x0004e0ae01007387 */ /* 0x0001e20000100a00 */
[----:B-1----:R-:W-:Y:S02]  /*23b0*/  IMAD.MOV.U32 R180, RZ, RZ, R56 ;  /* 0x000000ffffb47224 */ /* 0x002fe400078e0038 */
[----:B------:R-:W-:Y:S01]  /*23c0*/  IMAD.MOV.U32 R181, RZ, RZ, R55 ;  /* 0x000000ffffb57224 */ /* 0x000fe200078e0037 */
[----:B------:R1:W-:Y:S01]  /*23d0*/  STL.64 [R1+0x4d8], R172 ;  /* 0x0004d8ac01007387 */ /* 0x0003e20000100a00 */
[----:B--2---:R-:W-:Y:S02]  /*23e0*/  IMAD.MOV.U32 R178, RZ, RZ, R58 ;  /* 0x000000ffffb27224 */ /* 0x004fe400078e003a */
[----:B------:R-:W-:Y:S01]  /*23f0*/  IMAD.MOV.U32 R179, RZ, RZ, R57 ;  /* 0x000000ffffb37224 */ /* 0x000fe200078e0039 */
[----:B------:R2:W-:Y:S01]  /*2400*/  STL.64 [R1+0x4d0], R170 ;  /* 0x0004d0aa01007387 */ /* 0x0005e20000100a00 */
[----:B---3--:R-:W-:Y:S01]  /*2410*/  IMAD.MOV.U32 R176, RZ, RZ, R60 ;  /* 0x000000ffffb07224 */ /* 0x008fe200078e003c */
[----:B------:R-:W-:-:S02]  /*2420*/  MOV R177, R59 ;  /* 0x0000003b00b17202 */ /* 0x000fc40000000f00 */
[----:B------:R3:W-:Y:S01]  /*2430*/  STL.64 [R1+0x4c8], R168 ;  /* 0x0004c8a801007387 */ /* 0x0007e20000100a00 */
[----:B0-----:R-:W-:Y:S02]  /*2440*/  IMAD.MOV.U32 R174, RZ, RZ, R62 ;  /* 0x000000ffffae7224 */ /* 0x001fe400078e003e */
        /* <DEDUP_REMOVED lines=42> */
[----:B------:R-:W-:Y:S01]  /*26f0*/  MOV R147, R89 ;  /* 0x0000005900937202 */ /* 0x000fe20000000f00 */
[----:B---3--:R-:W-:Y:S02]  /*2700*/  IMAD.MOV.U32 R144, RZ, RZ, R92 ;  /* 0x000000ffff907224 */ /* 0x008fe400078e005c */
[----:B------:R-:W-:Y:S01]  /*2710*/  IMAD.MOV.U32 R145, RZ, RZ, R91 ;  /* 0x000000ffff917224 */ /* 0x000fe200078e005b */
[----:B0-----:R-:W-:Y:S01]  /*2720*/  MOV R142, R94 ;  /* 0x0000005e008e7202 */ /* 0x001fe20000000f00 */
[----:B------:R-:W-:Y:S02]  /*2730*/  IMAD.MOV.U32 R143, RZ, RZ, R93 ;  /* 0x000000ffff8f7224 */ /* 0x000fe400078e005d */
[----:B-1----:R-:W-:-:S02]  /*2740*/  IMAD.MOV.U32 R140, RZ, RZ, R96 ;  /* 0x000000ffff8c7224 */ /* 0x002fc400078e0060 */
[----:B------:R-:W-:Y:S02]  /*2750*/  IMAD.MOV.U32 R141, RZ, RZ, R95 ;  /* 0x000000ffff8d7224 */ /* 0x000fe400078e005f */
[----:B------:R-:W-:-:S06]  /*2760*/  WARPGROUP.ARRIVE ;  /* 0x00000000000079c5 */ /* 0x000fcc0000000000 */
[----:B------:R-:W-:Y:S01]  /*2770*/  HGMMA.64x192x16.F32.BF16 R24, gdesc[UR8], RZ, !UPT, gsb0 ;  /* 0x02e00000081879f0 */ /* 0x000fe2000c0018ff */
[----:B------:R-:W-:Y:S02]  /*2780*/  UIADD3 UR8, UR6, 0x2, URZ ;  /* 0x0000000206087890 */ /* 0x000fe4000fffe03f */
[----:B------:R-:W-:Y:S01]  /*2790*/  UIADD3 UR10, UR7, 0x2, URZ ;  /* 0x00000002070a7890 */ /* 0x000fe2000fffe03f */
[----:B------:R-:W-:Y:S01]  /*27a0*/  UMOV UR9, 0x40000040 ;  /* 0x4000004000097882 */ /* 0x000fe20000000000 */
[----:B------:R-:W-:Y:S01]  /*27b0*/  UMOV UR11, 0x40000040 ;  /* 0x40000040000b7882 */ /* 0x000fe20000000000 */
[----:B------:R-:W-:Y:S02]  /*27c0*/  WARPGROUP.DEPBAR.LE gsb0, 0x0 ;  /* 0x00008000000079c5 */ /* 0x000fe40000010000 */
[----:B------:R-:W-:-:S12]  /*27d0*/  WARPGROUP.ARRIVE ;  /* 0x00000000000079c5 */ /* 0x000fd80000000000 */
[----:B------:R-:W-:Y:S03]  /*27e0*/  HGMMA.64x192x16.F32.BF16 R140, gdesc[UR8], R140, gsb0 ;  /* 0x02e00000088c79f0 */ /* 0x000fe6000800188c */
[----:B------:R-:W-:Y:S02]  /*27f0*/  WARPGROUP.DEPBAR.LE gsb0, 0x0 ;  /* 0x00008000000079c5 */ /* 0x000fe40000010000 */
[----:B------:R-:W-:Y:S04]  /*2800*/  STL.64 [R1], R140 ;  /* 0x0000008c01007387 */ /* 0x000fe80000100a00 */
[----:B------:R-:W-:Y:S04]  /*2810*/  STL.64 [R1+0x8], R142 ;  /* 0x0000088e01007387 */ /* 0x000fe80000100a00 */
        /* <DEDUP_REMOVED lines=35> */
[----:B------:R0:W-:Y:S04]  /*2a50*/  STL.64 [R1+0x128], R214 ;  /* 0x000128d601007387 */ /* 0x0001e80000100a00 */
        /* <DEDUP_REMOVED lines=10> */
[----:B0-----:R-:W2:Y:S04]  /*2b00*/  LDL.LU.64 R214, [R1+0x580] ;  /* 0x0005800001d67983 */ /* 0x001ea80000300a00 */
[----:B------:R-:W2:Y:S04]  /*2b10*/  LDL.LU.64 R212, [R1+0x578] ;  /* 0x0005780001d47983 */ /* 0x000ea80000300a00 */
        /* <DEDUP_REMOVED lines=35> */
[----:B------:R-:W2:Y:S01]  /*2d50*/  LDL.LU.64 R140, [R1+0x458] ;  /* 0x00045800018c7983 */ /* 0x000ea20000300a00 */
[----:B------:R-:W-:Y:S01]  /*2d60*/  UIADD3 UR8, UR6, 0x402, URZ ;  /* 0x0000040206087890 */ /* 0x000fe2000fffe03f */
[----:B------:R-:W-:Y:S01]  /*2d70*/  UMOV UR9, 0x40000040 ;  /* 0x4000004000097882 */ /* 0x000fe20000000000 */
[----:B--2---:R-:W-:-:S07]  /*2d80*/  WARPGROUP.ARRIVE ;  /* 0x00000000000079c5 */ /* 0x004fce0000000000 */
[----:B------:R-:W-:Y:S03]  /*2d90*/  HGMMA.64x192x16.F32.BF16 R120, gdesc[UR8], R120, gsb0 ;  /* 0x02e00000087879f0 */ /* 0x000fe60008001878 */
[----:B------:R-:W-:Y:S02]  /*2da0*/  WARPGROUP.DEPBAR.LE gsb0, 0x0 ;  /* 0x00008000000079c5 */ /* 0x000fe40000010000 */
        /* <DEDUP_REMOVED lines=48> */
[----:B0-----:R-:W2:Y:S04]  /*30b0*/  LDL.LU.64 R120, [R1] ;  /* 0x0000000001787983 */ /* 0x001ea80000300a00 */
        /* <DEDUP_REMOVED lines=48> */
[----:B------:R-:W-:Y:S01]  /*33c0*/  WARPGROUP.ARRIVE ;  /* 0x00000000000079c5 */ /* 0x000fe20000000000 */
[----:B------:R-:W-:-:S07]  /*33d0*/  UMOV UR9, 0x40000040 ;  /* 0x4000004000097882 */ /* 0x000fce0000000000 */
[----:B------:R-:W-:Y:S01]  /*33e0*/  HGMMA.64x192x16.F32.BF16 R24, gdesc[UR8], R24, gsb0 ;  /* 0x02e00000081879f0 */ /* 0x000fe20008001818 */
[----:B------:R-:W-:Y:S02]  /*33f0*/  UIADD3 UR8, UR6, 0x4, URZ ;  /* 0x0000000406087890 */ /* 0x000fe4000fffe03f */
[----:B------:R-:W-:Y:S01]  /*3400*/  UIADD3 UR10, UR7, 0x4, URZ ;  /* 0x00000004070a7890 */ /* 0x000fe2000fffe03f */
[----:B------:R-:W-:Y:S01]  /*3410*/  UMOV UR9, 0x40000040 ;  /* 0x4000004000097882 */ /* 0x000fe20000000000 */
[----:B------:R-:W-:Y:S01]  /*3420*/  UMOV UR11, 0x40000040 ;  /* 0x40000040000b7882 */ /* 0x000fe20000000000 */
[----:B------:R-:W-:Y:S02]  /*3430*/  WARPGROUP.DEPBAR.LE gsb0, 0x0 ;  /* 0x00008000000079c5 */ /* 0x000fe40000010000 */
[----:B--2---:R-:W-:-:S12]  /*3440*/  WARPGROUP.ARRIVE ;  /* 0x00000000000079c5 */ /* 0x004fd80000000000 */
[----:B------:R-:W-:Y:S03]  /*3450*/  HGMMA.64x192x16.F32.BF16 R120, gdesc[UR8], R120, gsb0 ;  /* 0x02e00000087879f0 */ /* 0x000fe60008001878 */
[----:B------:R-:W-:Y:S02]  /*3460*/  WARPGROUP.DEPBAR.LE gsb0, 0x0 ;  /* 0x00008000000079c5 */ /* 0x000fe40000010000 */
[----:B------:R-:W-:Y:S01]  /*3470*/  STL.64 [R1], R120 ;  /* 0x0000007801007387 */ /* 0x000fe20000100a00 */
[----:B------:R-:W-:Y:S01]  /*3480*/  MOV R5, R214 ;  /* 0x000000d600057202 */ /* 0x000fe20000000f00 */
[----:B------:R-:W-:Y:S01]  /*3490*/  IMAD.MOV.U32 R4, RZ, RZ, R215 ;  /* 0x000000ffff047224 */ /* 0x000fe200078e00d7 */
[----:B------:R-:W-:Y:S01]  /*34a0*/  MOV R10, R209 ;  /* 0x000000d1000a7202 */ /* 0x000fe20000000f00 */
[----:B------:R-:W-:Y:S01]  /*34b0*/  STL.64 [R1+0x8], R122 ;  /* 0x0000087a01007387 */ /* 0x000fe20000100a00 */
[----:B------:R-:W-:Y:S01]  /*34c0*/  IMAD.MOV.U32 R7, RZ, RZ, R212 ;  /* 0x000000ffff077224 */ /* 0x000fe200078e00d4 */
[----:B------:R-:W-:Y:S01]  /*34d0*/  MOV R15, R204 ;  /* 0x000000cc000f7202 */ /* 0x000fe20000000f00 */
[----:B------:R-:W-:Y:S01]  /*34e0*/  IMAD.MOV.U32 R6, RZ, RZ, R213 ;  /* 0x000000ffff067224 */ /* 0x000fe200078e00d5 */
        /* <DEDUP_REMOVED lines=25> */
[----:B------:R-:W-:-:S02]  /*3680*/  IMAD.MOV.U32 R217, RZ, RZ, R197 ;  /* 0x000000ffffd97224 */ /* 0x000fc400078e00c5 */
[----:B------:R-:W-:Y:S01]  /*3690*/  IMAD.MOV.U32 R218, RZ, RZ, R195 ;  /* 0x000000ffffda7224 */ /* 0x000fe200078e00c3 */
[----:B------:R-:W-:Y:S01]  /*36a0*/  STL.64 [R1+0x48], R138 ;  /* 0x0000488a01007387 */ /* 0x000fe20000100a00 */
[----:B------:R-:W-:Y:S02]  /*36b0*/  IMAD.MOV.U32 R221, RZ, RZ, R192 ;  /* 0x000000ffffdd7224 */ /* 0x000fe400078e00c0 */
[----:B------:R-:W-:Y:S01]  /*36c0*/  IMAD.MOV.U32 R220, RZ, RZ, R193 ;  /* 0x000000ffffdc7224 */ /* 0x000fe200078e00c1 */
[----:B------:R-:W-:Y:S01]  /*36d0*/  STL.64 [R1+0x50], R140 ;  /* 0x0000508c01007387 */ /* 0x000fe20000100a00 */
[----:B------:R-:W-:Y:S02]  /*36e0*/  IMAD.MOV.U32 R223, RZ, RZ, R190 ;  /* 0x000000ffffdf7224 */ /* 0x000fe400078e00be */
        /* <DEDUP_REMOVED lines=20> */
[----:B------:R-:W-:-:S03]  /*3830*/  IMAD.MOV.U32 R0, RZ, RZ, R173 ;  /* 0x000000ffff007224 */ /* 0x000fc600078e00ad */
        /* <DEDUP_REMOVED lines=8> */
[----:B------:R0:W-:Y:S04]  /*38c0*/  STL [R1+0xd0], R172 ;  /* 0x0000d0ac01007387 */ /* 0x0001e80000100800 */
        /* <DEDUP_REMOVED lines=91> */
[----:B0-----:R-:W2:Y:S04]  /*3e80*/  LDL.LU R140, [R1] ;  /* 0x00000000018c7983 */ /* 0x001ea80000300800 */
[----:B------:R-:W2:Y:S04]  /*3e90*/  LDL.LU R141, [R1+0x4] ;  /* 0x00000400018d7983 */ /* 0x000ea80000300800 */
        /* <DEDUP_REMOVED lines=50> */
[----:B------:R-:W2:Y:S01]  /*41c0*/  LDL.LU R192, [R1+0xd0] ;  /* 0x0000d00001c07983 */ /* 0x000ea20000300800 */
[----:B------:R-:W-:Y:S01]  /*41d0*/  UIADD3 UR8, UR6, 0x804, URZ ;  /* 0x0000080406087890 */ /* 0x000fe2000fffe03f */
[----:B------:R-:W-:Y:S01]  /*41e0*/  WARPGROUP.ARRIVE ;  /* 0x00000000000079c5 */ /* 0x000fe20000000000 */
[----:B------:R-:W-:Y:S01]  /*41f0*/  UMOV UR9, 0x40000040 ;  /* 0x4000004000097882 */ /* 0x000fe20000000000 */
[----:B------:R-:W-:Y:S01]  /*4200*/  IMAD.MOV.U32 R198, RZ, RZ, R235 ;  /* 0x000000ffffc67224 */ /* 0x000fe200078e00eb */
[----:B------:R-:W-:Y:S01]  /*4210*/  MOV R201, R232 ;  /* 0x000000e800c97202 */ /* 0x000fe20000000f00 */
[----:B------:R-:W-:Y:S01]  /*4220*/  IMAD.MOV.U32 R199, RZ, RZ, R234 ;  /* 0x000000ffffc77224 */ /* 0x000fe200078e00ea */
[----:B------:R-:W-:Y:S01]  /*4230*/  MOV R206, R227 ;  /* 0x000000e300ce7202 */ /* 0x000fe20000000f00 */
[----:B------:R-:W-:-:S02]  /*4240*/  IMAD.MOV.U32 R200, RZ, RZ, R233 ;  /* 0x000000ffffc87224 */ /* 0x000fc400078e00e9 */
[----:B------:R-:W-:Y:S01]  /*4250*/  HGMMA.64x192x16.F32.BF16 R24, gdesc[UR8], R24, gsb0 ;  /* 0x02e00000081879f0 */ /* 0x000fe20008001818 */
        /* <DEDUP_REMOVED lines=8> */
[----:B------:R-:W-:Y:S02]  /*42e0*/  IMAD.MOV.U32 R207, RZ, RZ, R226 ;  /* 0x000000ffffcf7224 */ /* 0x000fe400078e00e2 */
[----:B------:R-:W-:-:S02]  /*42f0*/  IMAD.MOV.U32 R208, RZ, RZ, R225 ;  /* 0x000000ffffd07224 */ /* 0x000fc400078e00e1 */
[----:B------:R-:W-:Y:S02]  /*4300*/  IMAD.MOV.U32 R209, RZ, RZ, R224 ;  /* 0x000000ffffd17224 */ /* 0x000fe400078e00e0 */
[----:B------:R-:W-:Y:S01]  /*4310*/  IMAD.MOV.U32 R210, RZ, RZ, R223 ;  /* 0x000000ffffd27224 */ /* 0x000fe200078e00df */
[----:B------:R-:W-:Y:S01]  /*4320*/  MOV R223, R18 ;  /* 0x0000001200df7202 */ /* 0x000fe20000000f00 */
        /* <DEDUP_REMOVED lines=13> */
[----:B------:R-:W-:Y:S01]  /*4400*/  UIADD3 UR8, UR6, 0x6, URZ ;  /* 0x0000000606087890 */ /* 0x000fe2000fffe03f */
[----:B------:R-:W-:Y:S01]  /*4410*/  IMAD.MOV.U32 R219, RZ, RZ, R22 ;  /* 0x000000ffffdb7224 */ /* 0x000fe200078e0016 */
[----:B------:R-:W-:Y:S01]  /*4420*/  UIADD3 UR10, UR7, 0x6, URZ ;  /* 0x00000006070a7890 */ /* 0x000fe2000fffe03f */
[----:B------:R-:W-:Y:S01]  /*4430*/  IMAD.MOV.U32 R220, RZ, RZ, R21 ;  /* 0x000000ffffdc7224 */ /* 0x000fe200078e0015 */
[----:B------:R-:W-:Y:S01]  /*4440*/  UMOV UR9, 0x40000040 ;  /* 0x4000004000097882 */ /* 0x000fe20000000000 */
[----:B------:R-:W-:Y:S01]  /*4450*/  IMAD.MOV.U32 R221, RZ, RZ, R20 ;  /* 0x000000ffffdd7224 */ /* 0x000fe200078e0014 */
[----:B------:R-:W-:Y:S01]  /*4460*/  UMOV UR11, 0x40000040 ;  /* 0x40000040000b7882 */ /* 0x000fe20000000000 */
[----:B------:R-:W-:Y:S01]  /*4470*/  IMAD.MOV.U32 R222, RZ, RZ, R19 ;  /* 0x000000ffffde7224 */ /* 0x000fe200078e0013 */
[----:B------:R0:W5:Y:S01]  /*4480*/  LDL.LU R0, [R1+0x2d0] ;  /* 0x0002d00001007983 */ /* 0x0001620000300800 */
[----:B------:R-:W-:-:S02]  /*4490*/  IMAD.MOV.U32 R224, RZ, RZ, R15 ;  /* 0x000000ffffe07224 */ /* 0x000fc400078e000f */
[----:B------:R-:W-:Y:S01]  /*44a0*/  IMAD.MOV.U32 R225, RZ, RZ, R14 ;  /* 0x000000ffffe17224 */ /* 0x000fe200078e000e */
[----:B------:R0:W5:Y:S01]  /*44b0*/  LDL.LU R17, [R1+0x2cc] ;  /* 0x0002cc0001117983 */ /* 0x0001620000300800 */
[----:B------:R-:W-:Y:S02]  /*44c0*/  IMAD.MOV.U32 R226, RZ, RZ, R13 ;  /* 0x000000ffffe27224 */ /* 0x000fe400078e000d */
[----:B------:R-:W-:Y:S01]  /*44d0*/  IMAD.MOV.U32 R229, RZ, RZ, R10 ;  /* 0x000000ffffe57224 */ /* 0x000fe200078e000a */
[----:B------:R0:W5:Y:S01]  /*44e0*/  LDL.LU R16, [R1+0x2c8] ;  /* 0x0002c80001107983 */ /* 0x0001620000300800 */
[----:B------:R-:W-:Y:S02]  /*44f0*/  IMAD.MOV.U32 R230, RZ, RZ, R9 ;  /* 0x000000ffffe67224 */ /* 0x000fe400078e0009 */
[----:B------:R-:W-:Y:S01]  /*4500*/  IMAD.MOV.U32 R231, RZ, RZ, R8 ;  /* 0x000000ffffe77224 */ /* 0x000fe200078e0008 */
[----:B------:R0:W5:Y:S04]  /*4510*/  LDL.LU R3, [R1+0x2c4] ;  /* 0x0002c40001037983 */ /* 0x0001680000300800 */
[----:B------:R0:W5:Y:S01]  /*4520*/  LDL.LU R2, [R1+0x2c0] ;  /* 0x0002c00001027983 */ /* 0x0001620000300800 */
[----:B------:R-:W-:-:S02]  /*4530*/  WARPGROUP.DEPBAR.LE gsb0, 0x0 ;  /* 0x00008000000079c5 */ /* 0x000fc40000010000 */
[----:B--2---:R-:W-:-:S06]  /*4540*/  WARPGROUP.ARRIVE ;  /* 0x00000000000079c5 */ /* 0x004fcc0000000000 */
        /* <DEDUP_REMOVED lines=50> */
[----:B-1----:R-:W2:Y:S04]  /*4870*/  LDL.LU.64 R214, [R1+0x2b8] ;  /* 0x0002b80001d67983 */ /* 0x002ea80000300a00 */
        /* <DEDUP_REMOVED lines=40> */
[----:B------:R-:W-:Y:S01]  /*4b00*/  HGMMA.64x192x16.F32.BF16 R120, gdesc[UR8], R120, gsb0 ;  /* 0x02e00000087879f0 */ /* 0x000fe20008001878 */
[----:B------:R-:W-:Y:S01]  /*4b10*/  UIADD3 UR8, UR6, 0x806, URZ ;  /* 0x0000080606087890 */ /* 0x000fe2000fffe03f */
[----:B------:R-:W-:Y:S01]  /*4b20*/  UMOV UR9, 0x40000040 ;  /* 0x4000004000097882 */ /* 0x000fe20000000000 */
[----:B------:R-:W-:Y:S02]  /*4b30*/  WARPGROUP.DEPBAR.LE gsb0, 0x0 ;  /* 0x00008000000079c5 */ /* 0x000fe40000010000 */
[----:B------:R-:W-:-:S15]  /*4b40*/  WARPGROUP.ARRIVE ;  /* 0x00000000000079c5 */ /* 0x000fde0000000000 */
[----:B------:R-:W-:Y:S03]  /*4b50*/  HGMMA.64x192x16.F32.BF16 R24, gdesc[UR8], R24, gsb0 ;  /* 0x02e00000081879f0 */ /* 0x000fe60008001818 */
[----:B------:R-:W-:Y:S02]  /*4b60*/  WARPGROUP.DEPBAR.LE gsb0, 0x0 ;  /* 0x00008000000079c5 */ /* 0x000fe40000010000 */
[----:B0-----:R-:W-:Y:S05]  /*4b70*/  @!P1 BRA `(.L_x_22) ;  /* 0x0000003c00889947 */ /* 0x001fea0003800000 */
[----:B------:R-:W-:Y:S01]  /*4b80*/  UIADD3 UR6, UR39, 0x1, URZ ;  /* 0x0000000127067890 */ /* 0x000fe2000fffe03f */
[----:B-----5:R-:W-:-:S03]  /*4b90*/  R2UR UR12, R3 ;  /* 0x00000000030c72ca */ /* 0x020fc600000e0000 */
[----:B------:R-:W-:-:S04]  /*4ba0*/  UISETP.NE.AND UP0, UPT, UR6, 0x3, UPT ;  /* 0x000000030600788c */ /* 0x000fc8000bf05270 */
[----:B------:R-:W-:Y:S02]  /*4bb0*/  USEL UR7, URZ, 0x1, UP0 ;  /* 0x000000013f077887 */ /* 0x000fe40008000000 */
[----:B------:R-:W-:Y:S02]  /*4bc0*/  USEL UR6, UR6, URZ, UP0 ;  /* 0x0000003f06067287 */ /* 0x000fe40008000000 */
[----:B------:R-:W-:-:S06]  /*4bd0*/  ULOP3.LUT UR7, UR38, UR7, URZ, 0x3c, !UPT ;  /* 0x0000000726077292 */ /* 0x000fcc000f8e3c3f */
[----:B------:R-:W-:Y:S01]  /*4be0*/  IMAD.U32 R3, RZ, RZ, UR7 ;  /* 0x00000007ff037e24 */ /* 0x000fe2000f8e00ff */
[----:B------:R-:W-:-:S06]  /*4bf0*/  UMOV UR7, UR39 ;  /* 0x0000002700077c82 */ /* 0x000fcc0008000000 */
.L_x_29:
[----:B------:R-:W-:Y:S05]  /*4c00*/  @!P0 BRA `(.L_x_23) ;  /* 0x0000000000048947 */ /* 0x000fea0003800000 */
[----:B------:R-:W-:Y:S01]  /*4c10*/  BPT.TRAP 0x1 ;  /* 0x000000040000795c */ /* 0x000fe20000300000 */
.L_x_23:
[----:B------:R-:W0:Y:S01]  /*4c20*/  S2UR UR9, SR_CgaCtaId ;  /* 0x00000000000979c3 */ /* 0x000e220000008800 */
[----:B------:R-:W-:Y:S01]  /*4c30*/  UMOV UR8, 0x400 ;  /* 0x0000040000087882 */ /* 0x000fe20000000000 */
[----:B------:R-:W-:Y:S01]  /*4c40*/  IMAD.U32 R4, RZ, RZ, UR6 ;  /* 0x00000006ff047e24 */ /* 0x000fe2000f8e00ff */
[----:B------:R-:W-:Y:S01]  /*4c50*/  SHF.L.U32 R5, R3, 0x1f, RZ ;  /* 0x0000001f03057819 */ /* 0x000fe200000006ff */
[----:B0-----:R-:W-:-:S06]  /*4c60*/  ULEA UR8, UR9, UR8, 0x18 ;  /* 0x0000000809087291 */ /* 0x001fcc000f8ec03f */
[----:B------:R-:W-:-:S05]  /*4c70*/  MOV R0, UR8 ;  /* 0x0000000800007c02 */ /* 0x000fca0008000f00 */
[----:B------:R-:W-:-:S04]  /*4c80*/  IMAD R4, R4, 0x8, R0 ;  /* 0x0000000804047824 */ /* 0x000fc800078e0200 */
[----:B------:R0:W1:Y:S01]  /*4c90*/  SYNCS.PHASECHK.TRANS64.TRYWAIT P1, [R4+URZ], R5 ;  /* 0x00000005040075a7 */ /* 0x000062000802017f */
[----:B------:R-:W-:Y:S05]  /*4ca0*/  @!P0 BRA `(.L_x_24) ;  /* 0x0000000000048947 */ /* 0x000fea0003800000 */
[----:B------:R-:W-:Y:S01]  /*4cb0*/  BPT.TRAP 0x1 ;  /* 0x000000040000795c */ /* 0x000fe20000300000 */
.L_x_24:
[----:B-1----:R-:W-:Y:S05]  /*4cc0*/  @P1 BRA `(.L_x_25) ;  /* 0x0000000000081947 */ /* 0x002fea0003800000 */
[----:B------:R-:W1:Y:S02]  /*4cd0*/  SYNCS.PHASECHK.TRANS64.TRYWAIT P1, [R4+URZ], R5 ;  /* 0x00000005040075a7 */ /* 0x000e64000802017f */
[----:B-1----:R-:W-:Y:S05]  /*4ce0*/  @!P1 BRA `(.L_x_26) ;  /* 0x0000018000cc9947 */ /* 0x002fea0003800000 */
.L_x_25:
        /* <DEDUP_REMOVED lines=48> */
[----:B--2---:R-:W2:Y:S04]  /*4ff0*/  LDL.LU.64 R24, [R1] ;  /* 0x0000000001187983 */ /* 0x004ea80000300a00 */
        /* <DEDUP_REMOVED lines=47> */
[----:B------:R-:W-:-:S02]  /*52f0*/  UIMAD UR13, UR6, 0xc00, UR4 ;  /* 0x00000c00060d78a4 */ /* 0x000fc4000f8e0204 */
[----:B------:R-:W-:Y:S01]  /*5300*/  UIMAD UR14, UR6, 0x600, UR5 ;  /* 0x00000600060e78a4 */ /* 0x000fe2000f8e0205 */
[----:B------:R-:W-:Y:S01]  /*5310*/  STL [R1+0x2d0], R17 ;  /* 0x0002d01101007387 */ /* 0x000fe20000100800 */
[----:B------:R-:W-:Y:S01]  /*5320*/  UMOV UR9, 0x40000040 ;  /* 0x4000004000097882 */ /* 0x000fe20000000000 */
[----:B------:R-:W-:Y:S02]  /*5330*/  UMOV UR11, 0x40000040 ;  /* 0x40000040000b7882 */ /* 0x000fe40000000000 */
[----:B------:R-:W-:Y:S01]  /*5340*/  UMOV UR8, UR13 ;  /* 0x0000000d00087c82 */ /* 0x000fe20008000000 */
[----:B------:R-:W-:Y:S01]  /*5350*/  STL [R1+0x2cc], R16 ;  /* 0x0002cc1001007387 */ /* 0x000fe20000100800 */
[----:B------:R-:W-:-:S03]  /*5360*/  UMOV UR10, UR14 ;  /* 0x0000000e000a7c82 */ /* 0x000fc60008000000 */
[----:B------:R-:W-:Y:S04]  /*5370*/  STL [R1+0x2c8], R3 ;  /* 0x0002c80301007387 */ /* 0x000fe80000100800 */
[----:B------:R3:W-:Y:S04]  /*5380*/  STL [R1+0x2c4], R2 ;  /* 0x0002c40201007387 */ /* 0x0007e80000100800 */
[----:B------:R4:W-:Y:S01]  /*5390*/  STL [R1+0x2c0], R0 ;  /* 0x0002c00001007387 */ /* 0x0009e20000100800 */
[----:B--2---:R-:W-:-:S06]  /*53a0*/  WARPGROUP.ARRIVE ;  /* 0x00000000000079c5 */ /* 0x004fcc0000000000 */
[----:B------:R-:W-:Y:S01]  /*53b0*/  HGMMA.64x192x16.F32.BF16 R24, gdesc[UR8], R24, gsb0 ;  /* 0x02e00000081879f0 */ /* 0x000fe20008001818 */
[----:B------:R-:W-:Y:S01]  /*53c0*/  UIADD3 UR8, UR13, 0x400, URZ ;  /* 0x000004000d087890 */ /* 0x000fe2000fffe03f */
[----:B------:R-:W-:Y:S01]  /*53d0*/  UMOV UR9, 0x40000040 ;  /* 0x4000004000097882 */ /* 0x000fe20000000000 */
[----:B------:R-:W-:Y:S02]  /*53e0*/  WARPGROUP.DEPBAR.LE gsb0, 0x0 ;  /* 0x00008000000079c5 */ /* 0x000fe40000010000 */
[----:B------:R-:W-:Y:S01]  /*53f0*/  WARPGROUP.ARRIVE ;  /* 0x00000000000079c5 */ /* 0x000fe20000000000 */
[----:B------:R-:W-:Y:S01]  /*5400*/  STL.64 [R1], R24 ;  /* 0x0000001801007387 */ /* 0x000fe20000100a00 */
[----:B---3--:R-:W-:Y:S01]  /*5410*/  IMAD.MOV.U32 R2, RZ, RZ, R118 ;  /* 0x000000ffff027224 */ /* 0x008fe200078e0076 */
[----:B01----:R-:W-:Y:S01]  /*5420*/  MOV R5, R115 ;  /* 0x0000007300057202 */ /* 0x003fe20000000f00 */
[----:B----4-:R-:W-:Y:S01]  /*5430*/  IMAD.MOV.U32 R0, RZ, RZ, R119 ;  /* 0x000000ffff007224 */ /* 0x010fe200078e0077 */
[----:B------:R-:W-:Y:S10]  /*5440*/  STL.64 [R1+0x8], R26 ;  /* 0x0000081a01007387 */ /* 0x000ff40000100a00 */
[----:B------:R-:W-:Y:S01]  /*5450*/  HGMMA.64x192x16.F32.BF16 R120, gdesc[UR8], R120, gsb0 ;  /* 0x02e00000087879f0 */ /* 0x000fe20008001878 */
        /* <DEDUP_REMOVED lines=113> */
[----:B------:R-:W-:-:S03]  /*5b70*/  WARPGROUP.DEPBAR.LE gsb0, 0x0 ;  /* 0x00008000000079c5 */ /* 0x000fc60000010000 */
        /* <DEDUP_REMOVED lines=38> */
[----:B0-----:R-:W3:Y:S04]  /*5de0*/  LDL.LU R140, [R1] ;  /* 0x00000000018c7983 */ /* 0x001ee80000300800 */
[----:B------:R-:W3:Y:S04]  /*5df0*/  LDL.LU R141, [R1+0x4] ;  /* 0x00000400018d7983 */ /* 0x000ee80000300800 */
        /* <DEDUP_REMOVED lines=50> */
[----:B------:R-:W3:Y:S01]  /*6120*/  LDL.LU R192, [R1+0xd0] ;  /* 0x0000d00001c07983 */ /* 0x000ee20000300800 */
[----:B------:R-:W-:Y:S01]  /*6130*/  UIADD3 UR8, UR13, 0x800, URZ ;  /* 0x000008000d087890 */ /* 0x000fe2000fffe03f */
[----:B--2---:R-:W-:Y:S01]  /*6140*/  WARPGROUP.ARRIVE ;  /* 0x00000000000079c5 */ /* 0x004fe20000000000 */
[----:B------:R-:W-:Y:S01]  /*6150*/  UMOV UR9, 0x40000040 ;  /* 0x4000004000097882 */ /* 0x000fe20000000000 */
[----:B------:R-:W-:Y:S01]  /*6160*/  MOV R193, R235 ;  /* 0x000000eb00c17202 */ /* 0x000fe20000000f00 */
[----:B------:R-:W-:Y:S01]  /*6170*/  IMAD.MOV.U32 R194, RZ, RZ, R234 ;  /* 0x000000ffffc27224 */ /* 0x000fe200078e00ea */
[----:B------:R-:W-:Y:S01]  /*6180*/  MOV R198, R230 ;  /* 0x000000e600c67202 */ /* 0x000fe20000000f00 */
[----:B------:R-:W-:Y:S01]  /*6190*/  IMAD.MOV.U32 R195, RZ, RZ, R233 ;  /* 0x000000ffffc37224 */ /* 0x000fe200078e00e9 */
[----:B------:R-:W-:Y:S01]  /*61a0*/  MOV R203, R225 ;  /* 0x000000e100cb7202 */ /* 0x000fe20000000f00 */
[----:B------:R-:W-:Y:S01]  /*61b0*/  IMAD.MOV.U32 R196, RZ, RZ, R232 ;  /* 0x000000ffffc47224 */ /* 0x000fe200078e00e8 */
        /* <DEDUP_REMOVED lines=10> */
[----:B------:R-:W-:Y:S01]  /*6260*/  UIADD3 UR8, UR13, 0x2, URZ ;  /* 0x000000020d087890 */ /* 0x000fe2000fffe03f */
[----:B------:R-:W-:Y:S01]  /*6270*/  IMAD.MOV.U32 R204, RZ, RZ, R224 ;  /* 0x000000ffffcc7224 */ /* 0x000fe200078e00e0 */
[----:B------:R-:W-:Y:S01]  /*6280*/  UIADD3 UR10, UR14, 0x2, URZ ;  /* 0x000000020e0a7890 */ /* 0x000fe2000fffe03f */
[----:B------:R-:W-:Y:S01]  /*6290*/  IMAD.MOV.U32 R205, RZ, RZ, R223 ;  /* 0x000000ffffcd7224 */ /* 0x000fe200078e00df */
[----:B------:R-:W-:Y:S01]  /*62a0*/  MOV R223, R13 ;  /* 0x0000000d00df7202 */ /* 0x000fe20000000f00 */
[----:B------:R-:W-:Y:S01]  /*62b0*/  IMAD.MOV.U32 R206, RZ, RZ, R222 ;  /* 0x000000ffffce7224 */ /* 0x000fe200078e00de */
[----:B------:R-:W-:Y:S01]  /*62c0*/  UMOV UR9, 0x40000040 ;  /* 0x4000004000097882 */ /* 0x000fe20000000000 */
[----:B------:R-:W-:Y:S01]  /*62d0*/  IMAD.MOV.U32 R207, RZ, RZ, R221 ;  /* 0x000000ffffcf7224 */ /* 0x000fe200078e00dd */
[----:B------:R-:W-:Y:S01]  /*62e0*/  UMOV UR11, 0x40000040 ;  /* 0x40000040000b7882 */ /* 0x000fe20000000000 */
[----:B------:R-:W-:-:S02]  /*62f0*/  IMAD.MOV.U32 R209, RZ, RZ, R219 ;  /* 0x000000ffffd17224 */ /* 0x000fc400078e00db */
[----:B------:R-:W-:Y:S01]  /*6300*/  IMAD.MOV.U32 R210, RZ, RZ, R218 ;  /* 0x000000ffffd27224 */ /* 0x000fe200078e00da */
[----:B------:R-:W-:Y:S01]  /*6310*/  MOV R218, R18 ;  /* 0x0000001200da7202 */ /* 0x000fe20000000f00 */
        /* <DEDUP_REMOVED lines=19> */
[----:B------:R-:W-:Y:S01]  /*6450*/  IMAD.MOV.U32 R235, RZ, RZ, R0 ;  /* 0x000000ffffeb7224 */ /* 0x000fe200078e0000 */
[----:B------:R-:W-:-:S05]  /*6460*/  WARPGROUP.DEPBAR.LE gsb0, 0x0 ;  /* 0x00008000000079c5 */ /* 0x000fca0000010000 */
[----:B---3--:R-:W-:-:S06]  /*6470*/  WARPGROUP.ARRIVE ;  /* 0x00000000000079c5 */ /* 0x008fcc0000000000 */
        /* <DEDUP_REMOVED lines=570> */
[----:B------:R-:W-:Y:S01]  /*8820*/  BPT.TRAP 0x1 ;  /* 0x000000040000795c */ /* 0x000fe20000300000 */
.L_x_27:
[----:B------:R-:W2:Y:S01]  /*8830*/  LDL R5, [R1+0x180] ;  /* 0x0001800001057983 */ /* 0x000ea20000100800 */
[----:B-----5:R-:W-:Y:S01]  /*8840*/  ISETP.NE.AND P1, PT, R17, RZ, PT ;  /* 0x000000ff1100720c */ /* 0x020fe20003f25270 */
[----:B------:R-:W-:Y:S01]  /*8850*/  IMAD.U32 R4, RZ, RZ, UR7 ;  /* 0x00000007ff047e24 */ /* 0x000fe2000f8e00ff */
[----:B------:R-:W-:-:S11]  /*8860*/  UISETP.GT.U32.AND UP0, UPT, UR40, 0x1, UPT ;  /* 0x000000012800788c */ /* 0x000fd6000bf04070 */
[----:B------:R-:W-:-:S04]  /*8870*/  @P1 IMAD R4, R4, 0x8, R0 ;  /* 0x0000000804041824 */ /* 0x000fc800078e0200 */
[----:B------:R-:W-:-:S05]  /*8880*/  @P1 VIADD R4, R4, 0x18 ;  /* 0x0000001804041836 */ /* 0x000fca0000000000 */
[----:B--2---:R-:W-:-:S04]  /*8890*/  @P1 PRMT R4, R5, 0x654, R4 ;  /* 0x0000065405041816 */ /* 0x004fc80000000004 */
[----:B------:R0:W-:Y:S01]  /*88a0*/  @P1 SYNCS.ARRIVE.TRANS64.RED.A1T0 RZ, [R4+URZ], RZ ;  /* 0x000000ff04ff19a7 */ /* 0x0001e2000810043f */
[----:B------:R-:W-:-:S13]  /*88b0*/  PLOP3.LUT P1, PT, PT, PT, UP0, 0x80, 0x0 ;  /* 0x000000000000781c */ /* 0x000fda0003f2f008 */
[----:B0-----:R-:W-:Y:S05]  /*88c0*/  @P1 BRA `(.L_x_28) ;  /* 0x0000000000041947 */ /* 0x001fea0003800000 */
[----:B------:R-:W-:Y:S01]  /*88d0*/  BPT.TRAP 0x1 ;  /* 0x000000040000795c */ /* 0x000fe20000300000 */
.L_x_28:
[----:B------:R-:W-:Y:S02]  /*88e0*/  UISETP.GT.AND UP2, UPT, UR12, 0x1, UPT ;  /* 0x000000010c00788c */ /* 0x000fe4000bf44270 */
[----:B------:R-:W-:Y:S02]  /*88f0*/  UIADD3 UR6, UR6, 0x1, URZ ;  /* 0x0000000106067890 */ /* 0x000fe4000fffe03f */
[----:B------:R-:W-:Y:S02]  /*8900*/  UIADD3 UR7, UR7, 0x1, URZ ;  /* 0x0000000107077890 */ /* 0x000fe4000fffe03f */
[----:B------:R-:W-:Y:S01]  /*8910*/  PLOP3.LUT P1, PT, PT, PT, UP2, 0x80, 0x0 ;  /* 0x000000000000781c */ /* 0x000fe20003f2f028 */
[----:B------:R-:W-:Y:S02]  /*8920*/  UISETP.NE.AND UP0, UPT, UR6, 0x3, UPT ;  /* 0x000000030600788c */ /* 0x000fe4000bf05270 */
[----:B------:R-:W-:Y:S02]  /*8930*/  UISETP.NE.AND UP1, UPT, UR7, 0x3, UPT ;  /* 0x000000030700788c */ /* 0x000fe4000bf25270 */
[----:B------:R-:W-:-:S02]  /*8940*/  USEL UR8, URZ, 0x1, UP0 ;  /* 0x000000013f087887 */ /* 0x000fc40008000000 */
[----:B------:R-:W-:Y:S02]  /*8950*/  UIADD3 UR12, UR12, -0x1, URZ ;  /* 0xffffffff0c0c7890 */ /* 0x000fe4000fffe03f */
[----:B------:R-:W-:Y:S02]  /*8960*/  USEL UR6, UR6, URZ, UP0 ;  /* 0x0000003f06067287 */ /* 0x000fe40008000000 */
[----:B------:R-:W-:Y:S01]  /*8970*/  USEL UR7, UR7, URZ, UP1 ;  /* 0x0000003f07077287 */ /* 0x000fe20008800000 */
[----:B------:R-:W-:Y:S01]  /*8980*/  LOP3.LUT R3, R3, UR8, RZ, 0x3c, !PT ;  /* 0x0000000803037c12 */ /* 0x000fe2000f8e3cff */
[----:B------:R-:W-:Y:S10]  /*8990*/  @P1 BRA `(.L_x_29) ;  /* 0xffffffc000981947 */ /* 0x000ff4000383ffff */
.L_x_22:
[----:B-----5:R-:W0:Y:S02]  /*89a0*/  LDC R3, c[0x0][0x28c] ;  /* 0x0000a300ff037b82 */ /* 0x020e240000000800 */
[----:B0-----:R-:W-:-:S13]  /*89b0*/  ISETP.GE.AND P1, PT, R3, 0x1, PT ;  /* 0x000000010300780c */ /* 0x001fda0003f26270 */
[----:B------:R-:W-:Y:S05]  /*89c0*/  @!P1 BRA `(.L_x_30) ;  /* 0x0000000000589947 */ /* 0x000fea0003800000 */
[----:B------:R-:W-:Y:S05]  /*89d0*/  @!P0 BRA `(.L_x_31) ;  /* 0x0000000000048947 */ /* 0x000fea0003800000 */
[----:B------:R-:W-:Y:S01]  /*89e0*/  BPT.TRAP 0x1 ;  /* 0x000000040000795c */ /* 0x000fe20000300000 */
.L_x_31:
[----:B------:R-:W-:Y:S01]  /*89f0*/  ISETP.NE.AND P0, PT, R17, RZ, PT ;  /* 0x000000ff1100720c */ /* 0x000fe20003f05270 */
[----:B------:R-:W-:-:S12]  /*8a00*/  BSSY B0, `(.L_x_32) ;  /* 0x000000e000007945 */ /* 0x000fd80003800000 */
[----:B------:R-:W-:Y:S05]  /*8a10*/  @!P0 BRA `(.L_x_33) ;  /* 0x0000000000308947 */ /* 0x000fea0003800000 */
[----:B------:R-:W2:Y:S01]  /*8a20*/  LDL R4, [R1+0x180] ;  /* 0x0001800001047983 */ /* 0x000ea20000100800 */
[----:B------:R-:W-:-:S04]  /*8a30*/  UISETP.LT.AND UP0, UPT, UR45, 0x1, UPT ;  /* 0x000000012d00788c */ /* 0x000fc8000bf01270 */
[----:B------:R-:W-:-:S04]  /*8a40*/  USEL UR6, UR45, 0x1, UP0 ;  /* 0x000000012d067887 */ /* 0x000fc80008000000 */
[----:B------:R-:W-:-:S04]  /*8a50*/  UIADD3 UR6, UR39, UR45, -UR6 ;  /* 0x0000002d27067290 */ /* 0x000fc8000fffe806 */
[----:B------:R-:W-:-:S04]  /*8a60*/  UIMAD.WIDE.U32 UR4, UR6, -0x55555555, URZ ;  /* 0xaaaaaaab060478a5 */ /* 0x000fc8000f8e003f */
[----:B------:R-:W-:-:S04]  /*8a70*/  USHF.R.U32.HI UR4, URZ, 0x1, UR5 ;  /* 0x000000013f047899 */ /* 0x000fc80008011605 */
[----:B------:R-:W-:-:S06]  /*8a80*/  UIMAD UR6, UR4, -0x3, UR6 ;  /* 0xfffffffd040678a4 */ /* 0x000fcc000f8e0206 */
[----:B------:R-:W-:-:S05]  /*8a90*/  MOV R3, UR6 ;  /* 0x0000000600037c02 */ /* 0x000fca0008000f00 */
[----:B------:R-:W-:-:S04]  /*8aa0*/  IMAD R0, R3, 0x8, R0 ;  /* 0x0000000803007824 */ /* 0x000fc800078e0200 */
[----:B------:R-:W-:-:S05]  /*8ab0*/  VIADD R0, R0, 0x18 ;  /* 0x0000001800007836 */ /* 0x000fca0000000000 */
[----:B--2---:R-:W-:-:S04]  /*8ac0*/  PRMT R0, R4, 0x654, R0 ;  /* 0x0000065404007816 */ /* 0x004fc80000000000 */
[----:B------:R0:W-:Y:S03]  /*8ad0*/  SYNCS.ARRIVE.TRANS64.RED.A1T0 RZ, [R0+URZ], RZ ;  /* 0x000000ff00ff79a7 */ /* 0x0001e6000810043f */
.L_x_33:
[----:B------:R-:W-:Y:S05]  /*8ae0*/  BSYNC B0 ;  /* 0x0000000000007941 */ /* 0x000fea0003800000 */
.L_x_32:
[----:B------:R-:W-:-:S06]  /*8af0*/  UISETP.GT.U32.AND UP0, UPT, UR40, 0x1, UPT ;  /* 0x000000012800788c */ /* 0x000fcc000bf04070 */
[----:B------:R-:W-:-:S13]  /*8b00*/  PLOP3.LUT P0, PT, PT, PT, UP0, 0x80, 0x0 ;  /* 0x000000000000781c */ /* 0x000fda0003f0f008 */
[----:B------:R-:W-:Y:S05]  /*8b10*/  @P0 BRA `(.L_x_30) ;  /* 0x0000000000040947 */ /* 0x000fea0003800000 */
[----:B------:R-:W-:Y:S01]  /*8b20*/  BPT.TRAP 0x1 ;  /* 0x000000040000795c */ /* 0x000fe20000300000 */
.L_x_30:
[----:B------:R-:W1:Y:S01]  /*8b30*/  S2R R5, SR_TID.X ;  /* 0x0000000000057919 */ /* 0x000e620000002100 */
[----:B------:R-:W-:Y:S02]  /*8b40*/  UIMAD UR43, UR43, 0xc0, URZ ;  /* 0x000000c02b2b78a4 */ /* 0x000fe4000f8e023f */
[----:B------:R-:W-:Y:S01]  /*8b50*/  USHF.R.S32.HI UR10, URZ, 0x1f, UR44 ;  /* 0x0000001f3f0a7899 */ /* 0x000fe2000801142c */
[----:B------:R-:W-:Y:S01]  /*8b60*/  ULDC.64 UR8, c[0x0][0x5d0] ;  /* 0x0001740000087ab9 */ /* 0x000fe20000000a00 */
[----:B------:R-:W-:Y:S02]  /*8b70*/  UIMAD.WIDE UR6, UR42, 0x180, URZ ;  /* 0x000001802a0678a5 */ /* 0x000fe4000f8e023f */
[----:B------:R-:W-:Y:S01]  /*8b80*/  MOV R18, UR43 ;  /* 0x0000002b00127c02 */ /* 0x000fe20008000f00 */
[----:B------:R-:W-:Y:S02]  /*8b90*/  UIMAD UR4, UR10, UR8, URZ ;  /* 0x000000080a0472a4 */ /* 0x000fe4000f8e023f */
[----:B------:R-:W-:Y:S01]  /*8ba0*/  IMAD.U32 R6, RZ, RZ, UR8 ;  /* 0x00000008ff067e24 */ /* 0x000fe2000f8e00ff */
[----:B------:R-:W-:-:S02]  /*8bb0*/  UIMAD UR42, UR42, 0x180, URZ ;  /* 0x000001802a2a78a4 */ /* 0x000fc4000f8e023f */
[----:B------:R-:W-:Y:S01]  /*8bc0*/  UIMAD UR4, UR44, UR9, UR4 ;  /* 0x000000092c0472a4 */ /* 0x000fe2000f8e0204 */
[----:B------:R-:W-:Y:S01]  /*8bd0*/  ULDC UR8, c[0x0][0x284] ;  /* 0x0000a10000087ab9 */ /* 0x000fe20000000800 */
[----:B------:R-:W-:Y:S02]  /*8be0*/  UIADD3 UR39, UR45, UR39, URZ ;  /* 0x000000272d277290 */ /* 0x000fe4000fffe03f */
[----:B------:R-:W-:Y:S02]  /*8bf0*/  UISETP.GE.U32.AND UP2, UPT, UR45, 0x3, UPT ;  /* 0x000000032d00788c */ /* 0x000fe4000bf46070 */
[----:B------:R-:W-:-:S04]  /*8c00*/  UISETP.GT.U32.AND UP1, UPT, UR39, 0x2, UPT ;  /* 0x000000022700788c */ /* 0x000fc8000bf24070 */
[----:B------:R-:W-:Y:S01]  /*8c10*/  UISETP.LT.U32.AND UP1, UPT, UR45, 0x3, UP1 ;  /* 0x000000032d00788c */ /* 0x000fe20008f21070 */
[----:B-1----:R-:W-:Y:S01]  /*8c20*/  IMAD.SHL.U32 R19, R5, 0x2, RZ ;  /* 0x0000000205137824 */ /* 0x002fe200078e00ff */
[--C-:B------:R-:W-:Y:S02]  /*8c30*/  SHF.R.U32.HI R3, RZ, 0x7, R5.reuse ;  /* 0x00000007ff037819 */ /* 0x100fe40000011605 */
[----:B0-----:R-:W-:Y:S02]  /*8c40*/  SHF.R.U32.HI R0, RZ, 0x2, R5 ;  /* 0x00000002ff007819 */ /* 0x001fe40000011605 */
[----:B------:R-:W-:Y:S02]  /*8c50*/  LOP3.LUT R18, R18, 0x6, R19, 0xf8, !PT ;  /* 0x0000000612127812 */ /* 0x000fe400078ef813 */
[----:B------:R-:W-:Y:S02]  /*8c60*/  LOP3.LUT R3, R3, 0x1, RZ, 0xc0, !PT ;  /* 0x0000000103037812 */ /* 0x000fe400078ec0ff */
[----:B------:R-:W-:-:S02]  /*8c70*/  LOP3.LUT R4, R5, 0x60, RZ, 0xc0, !PT ;  /* 0x0000006005047812 */ /* 0x000fc400078ec0ff */
[----:B------:R-:W-:Y:S01]  /*8c80*/  SHF.R.S32.HI R19, RZ, 0x1f, R18 ;  /* 0x0000001fff137819 */ /* 0x000fe20000011412 */
[----:B------:R-:W-:Y:S01]  /*8c90*/  IMAD.SHL.U32 R220, R3, 0x40, RZ ;  /* 0x0000004003dc7824 */ /* 0x000fe200078e00ff */
[----:B------:R-:W-:Y:S02]  /*8ca0*/  LOP3.LUT R0, R0, 0x7, RZ, 0xc0, !PT ;  /* 0x0000000700007812 */ /* 0x000fe400078ec0ff */
[----:B------:R-:W-:Y:S01]  /*8cb0*/  SHF.R.U32.HI R4, RZ, 0x1, R4 ;  /* 0x00000001ff047819 */ /* 0x000fe20000011604 */
[----:B------:R-:W-:Y:S01]  /*8cc0*/  IMAD.WIDE.U32 R6, R6, UR44, R18 ;  /* 0x0000002c06067c25 */ /* 0x000fe2000f8e0012 */
[--C-:B------:R-:W-:Y:S02]  /*8cd0*/  LOP3.LUT R220, R220, 0x40, R0.reuse, 0xe2, !PT ;  /* 0x00000040dcdc7812 */ /* 0x100fe400078ee200 */
[----:B------:R-:W-:Y:S01]  /*8ce0*/  IADD3 R0, RZ, -R4, -R0 ;  /* 0x80000004ff007210 */ /* 0x000fe20007ffe800 */
[----:B------:R-:W-:Y:S01]  /*8cf0*/  VIADD R7, R7, UR4 ;  /* 0x0000000407077c36 */ /* 0x000fe20008000000 */
[----:B------:R-:W-:Y:S01]  /*8d00*/  ULDC UR4, c[0x0][0x288] ;  /* 0x0000a20000047ab9 */ /* 0x000fe20000000800 */
[----:B------:R-:W-:Y:S01]  /*8d10*/  LOP3.LUT R220, R220, UR6, R4, 0xfe, !PT ;  /* 0x00000006dcdc7c12 */ /* 0x000fe2000f8efe04 */
[----:B------:R-:W-:Y:S01]  /*8d20*/  UISETP.GE.AND UP0, UPT, UR43, UR4, UPT ;  /* 0x000000042b00728c */ /* 0x000fe2000bf06270 */
[----:B------:R-:W-:-:S02]  /*8d30*/  IMAD R0, R3, -0x40, R0 ;  /* 0xffffffc003007824 */ /* 0x000fc400078e0200 */
[----:B------:R-:W-:Y:S01]  /*8d40*/  IMAD.U32 R3, RZ, RZ, UR8 ;  /* 0x00000008ff037e24 */ /* 0x000fe2000f8e00ff */
[----:B------:R-:W-:Y:S02]  /*8d50*/  UISETP.GE.OR UP0, UPT, UR42, UR8, UP0 ;  /* 0x000000082a00728c */ /* 0x000fe40008706670 */
[----:B------:R-:W-:Y:S02]  /*8d60*/  USEL UR8, URZ, 0x1, !UP1 ;  /* 0x000000013f087887 */ /* 0x000fe4000c800000 */
[----:B------:R-:W-:Y:S01]  /*8d70*/  IADD3 R3, R3, -UR42, R0 ;  /* 0x8000002a03037c10 */ /* 0x000fe2000fffe000 */
[----:B------:R-:W-:Y:S01]  /*8d80*/  UMOV UR42, 0xffffffff ;  /* 0xffffffff002a7882 */ /* 0x000fe20000000000 */
[----:B------:R-:W-:Y:S01]  /*8d90*/  LOP3.LUT R0, R5, 0x3, RZ, 0xc0, !PT ;  /* 0x0000000305007812 */ /* 0x000fe200078ec0ff */
[----:B------:R-:W-:Y:S01]  /*8da0*/  IMAD.MOV.U32 R5, RZ, RZ, -0x2 ;  /* 0xfffffffeff057424 */ /* 0x000fe200078e00ff */
[----:B------:R-:W-:Y:S01]  /*8db0*/  PLOP3.LUT P0, PT, PT, PT, UP0, 0x80, 0x0 ;  /* 0x000000000000781c */ /* 0x000fe20003f0f008 */
[----:B------:R-:W-:-:S02]  /*8dc0*/  ULOP3.LUT UR38, UR38, UR8, URZ, 0x3c, !UPT ;  /* 0x0000000826267292 */ /* 0x000fc4000f8e3c3f */
[----:B------:R-:W-:Y:S01]  /*8dd0*/  IMAD R0, R0, R5, UR4 ;  /* 0x0000000400007e24 */ /* 0x000fe2000f8e0205 */
[----:B------:R-:W-:-:S04]  /*8de0*/  UIMAD.WIDE.U32 UR4, UR39, -0x55555555, URZ ;  /* 0xaaaaaaab270478a5 */ /* 0x000fc8000f8e003f */
[----:B------:R-:W-:Y:S01]  /*8df0*/  USHF.R.U32.HI UR4, URZ, 0x1, UR5 ;  /* 0x000000013f047899 */ /* 0x000fe20008011605 */
[----:B------:R-:W-:-:S03]  /*8e00*/  IADD3 R0, R0, -UR43, RZ ;  /* 0x8000002b00007c10 */ /* 0x000fc6000fffe0ff */
[----:B------:R-:W-:Y:S02]  /*8e10*/  UIMAD UR39, UR4, -0x3, UR39 ;  /* 0xfffffffd042778a4 */ /* 0x000fe4000f8e0227 */
[----:B------:R-:W-:Y:S01]  /*8e20*/  @UP2 ULOP3.LUT UR38, UR38, 0x1, UR4, 0x78, !UPT ;  /* 0x0000000126262892 */ /* 0x000fe2000f8e7804 */
[----:B------:R-:W-:Y:S11]  /*8e30*/  @P0 BRA `(.L_x_34) ;  /* 0x0000012000e40947 */ /* 0x000ff60003800000 */
[----:B------:R-:W-:Y:S01]  /*8e40*/  FSETP.NEU.AND P0, PT, R16, RZ, PT ;  /* 0x000000ff1000720b */ /* 0x000fe20003f0d000 */
[----:B------:R-:W-:Y:S01]  /*8e50*/  ULDC.64 UR8, c[0x0][0x5c8] ;  /* 0x0001720000087ab9 */ /* 0x000fe20000000a00 */
[----:B------:R-:W-:Y:S01]  /*8e60*/  ISETP.GT.AND P1, PT, R3, RZ, PT ;  /* 0x000000ff0300720c */ /* 0x000fe20003f24270 */
[----:B------:R-:W-:Y:S01]  /*8e70*/  UIMAD UR4, UR7, UR8, URZ ;  /* 0x00000008070472a4 */ /* 0x000fe2000f8e023f */
[----:B------:R-:W-:Y:S01]  /*8e80*/  IMAD.U32 R10, RZ, RZ, UR9 ;  /* 0x00000009ff0a7e24 */ /* 0x000fe2000f8e00ff */
[----:B------:R-:W-:Y:S01]  /*8e90*/  BSSY B0, `(.L_x_34) ;  /* 0x0001233000007945 */ /* 0x000fe20003800000 */
[----:B------:R-:W-:Y:S01]  /*8ea0*/  IMAD.WIDE.U32 R6, R220, UR8, R6 ;  /* 0x00000008dc067c25 */ /* 0x000fe2000f8e0006 */
[----:B------:R-:W-:-:S03]  /*8eb0*/  ISETP.GT.AND P2, PT, R0, RZ, P1 ;  /* 0x000000ff0000720c */ /* 0x000fc60000f44270 */
[----:B------:R-:W-:-:S04]  /*8ec0*/  IMAD R10, R220, R10, UR4 ;  /* 0x00000004dc0a7e24 */ /* 0x000fc8000f8e020a */
[----:B------:R-:W-:Y:S01]  /*8ed0*/  IMAD.IADD R10, R7, 0x1, R10 ;  /* 0x00000001070a7824 */ /* 0x000fe200078e020a */
[----:B------:R-:W-:Y:S06]  /*8ee0*/  @!P0 BRA `(.L_x_35) ;  /* 0x000000cc00188947 */ /* 0x000fec0003800000 */
[----:B------:R-:W0:Y:S01]  /*8ef0*/  LDC.64 R22, c[0x0][0x5b8] ;  /* 0x00016e00ff167b82 */ /* 0x000e220000000a00 */
[----:B------:R-:W2:Y:S01]  /*8f00*/  LDL.LU R11, [R1] ;  /* 0x00000000010b7983 */ /* 0x000ea20000300800 */
[----:B------:R-:W-:-:S06]  /*8f10*/  ULDC.64 UR4, c[0x0][0x5c0] ;  /* 0x0001700000047ab9 */ /* 0x000fcc0000000a00 */
[----:B------:R-:W1:Y:S08]  /*8f20*/  LDC.64 R14, c[0x0][0x5b0] ;  /* 0x00016c00ff0e7b82 */ /* 0x000e700000000a00 */
[----:B------:R-:W3:Y:S01]  /*8f30*/  LDC.64 R12, c[0x0][0x5a8] ;  /* 0x00016a00ff0c7b82 */ /* 0x000ee20000000a00 */
[C---:B0-----:R-:W-:Y:S02]  /*8f40*/  IMAD R4, R22.reuse, UR10, RZ ;  /* 0x0000000a16047c24 */ /* 0x041fe4000f8e02ff */
[----:B------:R-:W-:-:S04]  /*8f50*/  IMAD.WIDE.U32 R216, R22, UR44, R18 ;  /* 0x0000002c16d87c25 */ /* 0x000fc8000f8e0012 */
[----:B------:R-:W-:Y:S02]  /*8f60*/  IMAD R23, R23, UR44, R4 ;  /* 0x0000002c17177c24 */ /* 0x000fe4000f8e0204 */
[----:B-1----:R-:W-:Y:S02]  /*8f70*/  IMAD R222, R14, UR7, RZ ;  /* 0x000000070ede7c24 */ /* 0x002fe4000f8e02ff */
[----:B------:R-:W-:Y:S02]  /*8f80*/  IMAD.IADD R21, R217, 0x1, R23 ;  /* 0x00000001d9157824 */ /* 0x000fe400078e0217 */
[----:B------:R-:W-:Y:S02]  /*8f90*/  IMAD.MOV.U32 R20, RZ, RZ, R216 ;  /* 0x000000ffff147224 */ /* 0x000fe400078e00d8 */
[C---:B------:R-:W-:Y:S02]  /*8fa0*/  IMAD R222, R220.reuse, R15, R222 ;  /* 0x0000000fdcde7224 */ /* 0x040fe400078e02de */
[----:B------:R-:W-:-:S05]  /*8fb0*/  IMAD.WIDE.U32 R4, R220, R14, R20 ;  /* 0x0000000edc047225 */ /* 0x000fca00078e0014 */
[----:B------:R-:W-:Y:S02]  /*8fc0*/  IADD3 R5, R5, R222, RZ ;  /* 0x000000de05057210 */ /* 0x000fe40007ffe0ff */
[----:B---3--:R-:W-:-:S04]  /*8fd0*/  LEA R8, P0, R4, R12, 0x1 ;  /* 0x0000000c04087211 */ /* 0x008fc800078008ff */
[----:B------:R-:W-:-:S05]  /*8fe0*/  LEA.HI.X R9, R4, R13, R5, 0x1, P0 ;  /* 0x0000000d04097211 */ /* 0x000fca00000f0c05 */
[----:B------:R-:W3:Y:S01]  /*8ff0*/  @P2 LDG.E.LTC128B.U16 R221, desc[UR36][R8.64] ;  /* 0x0000002408dd2981 */ /* 0x000ee2000c1e1520 */
[----:B------:R-:W-:Y:S01]  /*9000*/  BSSY B1, `(.L_x_36) ;  /* 0x0000011000017945 */ /* 0x000fe20003800000 */
[----:B---3--:R-:W-:-:S04]  /*9010*/  IMAD.U32 R4, R221, 0x10000, RZ ;  /* 0x00010000dd047824 */ /* 0x008fc800078e00ff */
[----:B------:R-:W-:-:S04]  /*9020*/  FMUL R4, R4, R16 ;  /* 0x0000001004047220 */ /* 0x000fc80000400000 */
[----:B--2---:R-:W-:Y:S01]  /*9030*/  FFMA R7, R11, R2, R4 ;  /* 0x000000020b077223 */ /* 0x004fe20000000004 */
[----:B------:R-:W-:-:S04]  /*9040*/  LEA R4, P0, R6, UR4, 0x1 ;  /* 0x0000000406047c11 */ /* 0x000fc8000f8008ff */
[----:B------:R-:W-:Y:S02]  /*9050*/  LEA.HI.X R5, R6, UR5, R10, 0x1, P0 ;  /* 0x0000000506057c11 */ /* 0x000fe400080f0c0a */
[----:B------:R-:W-:-:S05]  /*9060*/  F2FP.BF16.F32.PACK_AB R6, RZ, R7 ;  /* 0x00000007ff06723e */ /* 0x000fca00000010ff */
[----:B------:R0:W-:Y:S02]  /*9070*/  @P2 STG.E.U16 desc[UR36][R4.64], R6 ;  /* 0x0000000604002986 */ /* 0x0001e4000c101524 */
[----:B0-----:R-:W-:-:S04]  /*9080*/  IMAD.WIDE.U32 R6, R220, R14, R18 ;  /* 0x0000000edc067225 */ /* 0x001fc800078e0012 */
[----:B------:R-:W-:Y:S02]  /*9090*/  IMAD.IADD R7, R222, 0x1, R7 ;  /* 0x00000001de077824 */ /* 0x000fe400078e0207 */
[----:B------:R-:W-:-:S04]  /*90a0*/  IMAD.WIDE.U32 R6, R22, UR44, R6 ;  /* 0x0000002c16067c25 */ /* 0x000fc8000f8e0006 */
[----:B------:R-:W-:Y:S01]  /*90b0*/  IMAD.IADD R7, R23, 0x1, R7 ;  /* 0x0000000117077824 */ /* 0x000fe200078e0207 */
[----:B------:R-:W-:-:S04]  /*90c0*/  LEA R10, P0, R6, R12, 0x1 ;  /* 0x0000000c060a7211 */ /* 0x000fc800078008ff */
[----:B------:R-:W-:Y:S02]  /*90d0*/  LEA.HI.X R11, R6, R13, R7, 0x1, P0 ;  /* 0x0000000d060b7211 */ /* 0x000fe400000f0c07 */
[----:B------:R-:W-:-:S13]  /*90e0*/  ISETP.GT.AND P0, PT, R0, 0x1, P1 ;  /* 0x000000010000780c */ /* 0x000fda0000f04270 */
[----:B------:R-:W-:Y:S05]  /*90f0*/  @!P0 BRA `(.L_x_37) ;  /* 0x0000000000048947 */ /* 0x000fea0003800000 */
[----:B------:R0:W5:Y:S02]  /*9100*/  LDG.E.LTC128B.U16 R221, desc[UR36][R10.64+0x2] ;  /* 0x000002240add7981 */ /* 0x000164000c1e1520 */
.L_x_37:
[----:B------:R-:W-:Y:S05]  /*9110*/  BSYNC B1 ;  /* 0x0000000000017941 */ /* 0x000fea0003800000 */
.L_x_36:
[----:B------:R-:W2:Y:S01]  /*9120*/  LDL.LU R7, [R1+0x4] ;  /* 0x0000040001077983 */ /* 0x000ea20000300800 */
[----:B-----5:R-:W-:Y:S01]  /*9130*/  IMAD.U32 R6, R221, 0x10000, RZ ;  /* 0x00010000dd067824 */ /* 0x020fe200078e00ff */
[C---:B------:R-:W-:Y:S02]  /*9140*/  SHF.L.U64.HI R219, R14.reuse, 0x3, R15 ;  /* 0x000000030edb7819 */ /* 0x040fe4000001020f */
[----:B------:R-:W-:Y:S01]  /*9150*/  SHF.L.U32 R218, R14, 0x3, RZ ;  /* 0x000000030eda7819 */ /* 0x000fe200000006ff */
[----:B------:R-:W-:Y:S01]  /*9160*/  FMUL R6, R6, R16 ;  /* 0x0000001006067220 */ /* 0x000fe20000400000 */
[----:B------:R-:W3:Y:S03]  /*9170*/  LDL.LU R223, [R1+0x8] ;  /* 0x0000080001df7983 */ /* 0x000ee60000300800 */
[----:B--2---:R-:W-:-:S05]  /*9180*/  FFMA R6, R7, R2, R6 ;  /* 0x0000000207067223 */ /* 0x004fca0000000006 */
[----:B------:R-:W-:-:S05]  /*9190*/  F2FP.BF16.F32.PACK_AB R6, RZ, R6 ;  /* 0x00000006ff06723e */ /* 0x000fca00000010ff */
[----:B------:R1:W-:Y:S01]  /*91a0*/  @P0 STG.E.U16 desc[UR36][R4.64+0x2], R6 ;  /* 0x0000020604000986 */ /* 0x0003e2000c101524 */
[----:B------:R-:W-:-:S04]  /*91b0*/  ISETP.GT.AND P0, PT, R3, 0x8, PT ;  /* 0x000000080300780c */ /* 0x000fc80003f04270 */
[----:B------:R-:W-:Y:S01]  /*91c0*/  ISETP.GT.AND P2, PT, R0, RZ, P0 ;  /* 0x000000ff0000720c */ /* 0x000fe20000744270 */
[----:B-1----:R-:W-:-:S04]  /*91d0*/  IMAD.WIDE.U32 R6, R220, R14, R218 ;  /* 0x0000000edc067225 */ /* 0x002fc800078e00da */
[----:B------:R-:W-:Y:S01]  /*91e0*/  IMAD.IADD R222, R222, 0x1, R7 ;  /* 0x00000001dede7824 */ /* 0x000fe200078e0207 */
[----:B------:R-:W-:-:S05]  /*91f0*/  IADD3 R7, P3, R216, R6, RZ ;  /* 0x00000006d8077210 */ /* 0x000fca0007f7e0ff */
[----:B------:R-:W-:Y:S01]  /*9200*/  IMAD.X R9, R222, 0x1, R21, P3 ;  /* 0x00000001de097824 */ /* 0x000fe200018e0615 */
[----:B------:R-:W-:-:S04]  /*9210*/  LEA R8, P3, R7, R12, 0x1 ;  /* 0x0000000c07087211 */ /* 0x000fc800078608ff */
[----:B------:R-:W-:-:S05]  /*9220*/  LEA.HI.X R9, R7, R13, R9, 0x1, P3 ;  /* 0x0000000d07097211 */ /* 0x000fca00018f0c09 */
[----:B------:R1:W2:Y:S01]  /*9230*/  @P2 LDG.E.LTC128B.U16 R221, desc[UR36][R8.64] ;  /* 0x0000002408dd2981 */ /* 0x0002a2000c1e1520 */
[----:B------:R-:W-:Y:S01]  /*9240*/  IADD3 R6, P3, R18, R6, RZ ;  /* 0x0000000612067210 */ /* 0x000fe20007f7e0ff */
[----:B------:R-:W-:Y:S01]  /*9250*/  IMAD.U32 R226, RZ, RZ, UR8 ;  /* 0x00000008ffe27e24 */ /* 0x000fe2000f8e00ff */
[----:B------:R-:W-:Y:S01]  /*9260*/  ISETP.GT.AND P4, PT, R0, 0x1, P0 ;  /* 0x000000010000780c */ /* 0x000fe20000784270 */
[----:B------:R-:W-:Y:S01]  /*9270*/  IMAD.U32 R225, RZ, RZ, UR9 ;  /* 0x00000009ffe17e24 */ /* 0x000fe2000f8e00ff */
[----:B------:R-:W-:Y:S01]  /*9280*/  BSSY B1, `(.L_x_38) ;  /* 0x0000013000017945 */ /* 0x000fe20003800000 */
[----:B------:R-:W-:Y:S02]  /*9290*/  IMAD.X R7, R19, 0x1, R222, P3 ;  /* 0x0000000113077824 */ /* 0x000fe400018e06de */
[----:B------:R-:W-:Y:S02]  /*92a0*/  IMAD.SHL.U32 R226, R226, 0x10, RZ ;  /* 0x00000010e2e27824 */ /* 0x000fe400078e00ff */
[----:B------:R-:W-:-:S04]  /*92b0*/  IMAD.WIDE.U32 R6, R22, UR44, R6 ;  /* 0x0000002c16067c25 */ /* 0x000fc8000f8e0006 */
[----:B------:R-:W-:Y:S01]  /*92c0*/  IMAD.IADD R7, R23, 0x1, R7 ;  /* 0x0000000117077824 */ /* 0x000fe200078e0207 */
[----:B-1----:R-:W-:-:S04]  /*92d0*/  LEA R8, P3, R6, R12, 0x1 ;  /* 0x0000000c06087211 */ /* 0x002fc800078608ff */
[----:B------:R-:W-:Y:S01]  /*92e0*/  LEA.HI.X R9, R6, R13, R7, 0x1, P3 ;  /* 0x0000000d06097211 */ /* 0x000fe200018f0c07 */
[----:B------:R-:W-:-:S05]  /*92f0*/  IMAD.U32 R6, RZ, RZ, UR8 ;  /* 0x00000008ff067e24 */ /* 0x000fca000f8e00ff */
[----:B------:R-:W-:Y:S02]  /*9300*/  SHF.L.U64.HI R225, R6, 0x4, R225 ;  /* 0x0000000406e17819 */ /* 0x000fe400000102e1 */
[----:B------:R-:W-:Y:S02]  /*9310*/  IADD3 R6, P3, R226, R4, RZ ;  /* 0x00000004e2067210 */ /* 0x000fe40007f7e0ff */
[----:B--2---:R-:W-:-:S05]  /*9320*/  SHF.L.U32 R7, R221, 0x10, RZ ;  /* 0x00000010dd077819 */ /* 0x004fca00000006ff */
[----:B------:R-:W-:-:S04]  /*9330*/  FMUL R7, R7, R16 ;  /* 0x0000001007077220 */ /* 0x000fc80000400000 */
[----:B---3--:R-:W-:-:S05]  /*9340*/  FFMA R7, R223, R2, R7 ;  /* 0x00000002df077223 */ /* 0x008fca0000000007 */
[----:B------:R-:W-:-:S04]  /*9350*/  F2FP.BF16.F32.PACK_AB R7, RZ, R7 ;  /* 0x00000007ff07723e */ /* 0x000fc800000010ff */
[----:B------:R-:W-:Y:S02]  /*9360*/  PRMT R222, R7, 0x7610, R222 ;  /* 0x0000761007de7816 */ /* 0x000fe400000000de */
[----:B------:R-:W-:-:S05]  /*9370*/  IADD3.X R7, R225, R5, RZ, P3, !PT ;  /* 0x00000005e1077210 */ /* 0x000fca0001ffe4ff */
[----:B------:R1:W-:Y:S01]  /*9380*/  @P2 STG.E.U16 desc[UR36][R6.64], R222 ;  /* 0x000000de06002986 */ /* 0x0003e2000c101524 */
[----:B------:R-:W-:Y:S05]  /*9390*/  @!P4 BRA `(.L_x_39) ;  /* 0x000000000004c947 */ /* 0x000fea0003800000 */
[----:B------:R2:W5:Y:S02]  /*93a0*/  LDG.E.LTC128B.U16 R221, desc[UR36][R8.64+0x2] ;  /* 0x0000022408dd7981 */ /* 0x000564000c1e1520 */
.L_x_39:
[----:B------:R-:W-:Y:S05]  /*93b0*/  BSYNC B1 ;  /* 0x0000000000017941 */ /* 0x000fea0003800000 */
.L_x_38:
[----:B------:R-:W3:Y:S01]  /*93c0*/  LDL.LU R223, [R1+0xc] ;  /* 0x00000c0001df7983 */ /* 0x000ee20000300800 */
[----:B-1---5:R-:W-:Y:S01]  /*93d0*/  IMAD.U32 R222, R221, 0x10000, RZ ;  /* 0x00010000ddde7824 */ /* 0x022fe200078e00ff */
[----:B------:R-:W-:Y:S01]  /*93e0*/  ISETP.GT.AND P2, PT, R0, 0x8, P1 ;  /* 0x000000080000780c */ /* 0x000fe20000f44270 */
[----:B------:R-:W-:Y:S02]  /*93f0*/  BSSY B1, `(.L_x_40) ;  /* 0x0000007000017945 */ /* 0x000fe40003800000 */
[----:B------:R-:W-:-:S04]  /*9400*/  FMUL R222, R222, R16 ;  /* 0x00000010dede7220 */ /* 0x000fc80000400000 */
[----:B---3--:R-:W-:-:S05]  /*9410*/  FFMA R222, R223, R2, R222 ;  /* 0x00000002dfde7223 */ /* 0x008fca00000000de */
[----:B------:R-:W-:-:S05]  /*9420*/  F2FP.BF16.F32.PACK_AB R222, RZ, R222 ;  /* 0x000000deffde723e */ /* 0x000fca00000010ff */
[----:B------:R1:W-:Y:S01]  /*9430*/  @P4 STG.E.U16 desc[UR36][R6.64+0x2], R222 ;  /* 0x000002de06004986 */ /* 0x0003e2000c101524 */
[----:B------:R-:W-:Y:S05]  /*9440*/  @!P2 BRA `(.L_x_41) ;  /* 0x000000000004a947 */ /* 0x000fea0003800000 */
[----:B------:R3:W5:Y:S02]  /*9450*/  LDG.E.LTC128B.U16 R221, desc[UR36][R10.64+0x10] ;  /* 0x000010240add7981 */ /* 0x000764000c1e1520 */
.L_x_41:
[----:B------:R-:W-:Y:S05]  /*9460*/  BSYNC B1 ;  /* 0x0000000000017941 */ /* 0x000fea0003800000 */
.L_x_40:
[----:B------:R-:W4:Y:S01]  /*9470*/  LDL.LU R223, [R1+0x10] ;  /* 0x0000100001df7983 */ /* 0x000f220000300800 */
[----:B-1---5:R-:W-:Y:S01]  /*9480*/  IMAD.U32 R222, R221, 0x10000, RZ ;  /* 0x00010000ddde7824 */ /* 0x022fe200078e00ff */
[----:B------:R-:W-:Y:S01]  /*9490*/  ISETP.GT.AND P3, PT, R0, 0x9, P1 ;  /* 0x000000090000780c */ /* 0x000fe20000f64270 */
[----:B------:R-:W-:Y:S02]  /*94a0*/  BSSY B1, `(.L_x_42) ;  /* 0x0000007000017945 */ /* 0x000fe40003800000 */
[----:B------:R-:W-:-:S04]  /*94b0*/  FMUL R222, R222, R16 ;  /* 0x00000010dede7220 */ /* 0x000fc80000400000 */
[----:B----4-:R-:W-:-:S05]  /*94c0*/  FFMA R222, R223, R2, R222 ;  /* 0x00000002dfde7223 */ /* 0x010fca00000000de */
[----:B------:R-:W-:-:S05]  /*94d0*/  F2FP.BF16.F32.PACK_AB R222, RZ, R222 ;  /* 0x000000deffde723e */ /* 0x000fca00000010ff */
[----:B------:R1:W-:Y:S01]  /*94e0*/  @P2 STG.E.U16 desc[UR36][R4.64+0x10], R222 ;  /* 0x000010de04002986 */ /* 0x0003e2000c101524 */
[----:B------:R-:W-:Y:S05]  /*94f0*/  @!P3 BRA `(.L_x_43) ;  /* 0x000000000004b947 */ /* 0x000fea0003800000 */
[----:B------:R4:W5:Y:S02]  /*9500*/  LDG.E.LTC128B.U16 R221, desc[UR36][R10.64+0x12] ;  /* 0x000012240add7981 */ /* 0x000964000c1e1520 */
.L_x_43:
[----:B------:R-:W-:Y:S05]  /*9510*/  BSYNC B1 ;  /* 0x0000000000017941 */ /* 0x000fea0003800000 */
.L_x_42:
[----:B------:R-:W2:Y:S01]  /*9520*/  LDL.LU R223, [R1+0x14] ;  /* 0x0000140001df7983 */ /* 0x000ea20000300800 */
[----:B-1---5:R-:W-:Y:S01]  /*9530*/  IMAD.U32 R222, R221, 0x10000, RZ ;  /* 0x00010000ddde7824 */ /* 0x022fe200078e00ff */
[----:B------:R-:W-:Y:S01]  /*9540*/  ISETP.GT.AND P2, PT, R0, 0x8, P0 ;  /* 0x000000080000780c */ /* 0x000fe20000744270 */
[----:B------:R-:W-:Y:S02]  /*9550*/  BSSY B1, `(.L_x_44) ;  /* 0x0000007000017945 */ /* 0x000fe40003800000 */
[----:B------:R-:W-:-:S04]  /*9560*/  FMUL R222, R222, R16 ;  /* 0x00000010dede7220 */ /* 0x000fc80000400000 */
[----:B--2---:R-:W-:-:S05]  /*9570*/  FFMA R222, R223, R2, R222 ;  /* 0x00000002dfde7223 */ /* 0x004fca00000000de */
[----:B------:R-:W-:-:S05]  /*9580*/  F2FP.BF16.F32.PACK_AB R222, RZ, R222 ;  /* 0x000000deffde723e */ /* 0x000fca00000010ff */
[----:B------:R1:W-:Y:S01]  /*9590*/  @P3 STG.E.U16 desc[UR36][R4.64+0x12], R222 ;  /* 0x000012de04003986 */ /* 0x0003e2000c101524 */
[----:B------:R-:W-:Y:S05]  /*95a0*/  @!P2 BRA `(.L_x_45) ;  /* 0x000000000004a947 */ /* 0x000fea0003800000 */
[----:B------:R2:W5:Y:S02]  /*95b0*/  LDG.E.LTC128B.U16 R221, desc[UR36][R8.64+0x10] ;  /* 0x0000102408dd7981 */ /* 0x000564000c1e1520 */
.L_x_45:
[----:B------:R-:W-:Y:S05]  /*95c0*/  BSYNC B1 ;  /* 0x0000000000017941 */ /* 0x000fea0003800000 */
.L_x_44:
        /* <DEDUP_REMOVED lines=10> */
.L_x_47:
[----:B------:R-:W-:Y:S05]  /*9670*/  BSYNC B1 ;  /* 0x0000000000017941 */ /* 0x000fea0003800000 */
.L_x_46:
[----:B------:R-:W2:Y:S01]  /*9680*/  LDL.LU R223, [R1+0x1c] ;  /* 0x00001c0001df7983 */ /* 0x000ea20000300800 */
[----:B-1---5:R-:W-:Y:S01]  /*9690*/  SHF.L.U32 R222, R221, 0x10, RZ ;  /* 0x00000010ddde7819 */ /* 0x022fe200000006ff */
[----:B------:R-:W-:Y:S01]  /*96a0*/  BSSY B1, `(.L_x_48) ;  /* 0x0000008000017945 */ /* 0x000fe20003800000 */
[----:B------:R-:W-:-:S03]  /*96b0*/  ISETP.GT.AND P2, PT, R0, 0x10, P1 ;  /* 0x000000100000780c */ /* 0x000fc60000f44270 */
[----:B------:R-:W-:-:S04]  /*96c0*/  FMUL R222, R222, R16 ;  /* 0x00000010dede7220 */ /* 0x000fc80000400000 */
[----:B--2---:R-:W-:-:S05]  /*96d0*/  FFMA R222, R223, R2, R222 ;  /* 0x00000002dfde7223 */ /* 0x004fca00000000de */
[----:B------:R-:W-:-:S05]  /*96e0*/  F2FP.BF16.F32.PACK_AB R222, RZ, R222 ;  /* 0x000000deffde723e */ /* 0x000fca00000010ff */
[----:B------:R1:W-:Y:S01]  /*96f0*/  @P3 STG.E.U16 desc[UR36][R6.64+0x12], R222 ;  /* 0x000012de06003986 */ /* 0x0003e2000c101524 */
[----:B------:R-:W-:Y:S05]  /*9700*/  @!P2 BRA `(.L_x_49) ;  /* 0x000000000004a947 */ /* 0x000fea0003800000 */
[----:B------:R2:W5:Y:S02]  /*9710*/  LDG.E.LTC128B.U16 R221, desc[UR36][R10.64+0x20] ;  /* 0x000020240add7981 */ /* 0x000564000c1e1520 */
.L_x_49:
[----:B------:R-:W-:Y:S05]  /*9720*/  BSYNC B1 ;  /* 0x0000000000017941 */ /* 0x000fea0003800000 */
.L_x_48:
        /* <DEDUP_REMOVED lines=10> */
.L_x_51:
[----:B------:R-:W-:Y:S05]  /*97d0*/  BSYNC B1 ;  /* 0x0000000000017941 */ /* 0x000fea0003800000 */
.L_x_50:
        /* <DEDUP_REMOVED lines=10> */
.L_x_53:
[----:B------:R-:W-:Y:S05]  /*9880*/  BSYNC B1 ;  /* 0x0000000000017941 */ /* 0x000fea0003800000 */
.L_x_52:
        /* <DEDUP_REMOVED lines=10> */
.L_x_55:
[----:B------:R-:W-:Y:S05]  /*9930*/  BSYNC B1 ;  /* 0x0000000000017941 */ /* 0x000fea0003800000 */
.L_x_54:
        /* <DEDUP_REMOVED lines=10> */
.L_x_57:
[----:B------:R-:W-:Y:S05]  /*99e0*/  BSYNC B1 ;  /* 0x0000000000017941 */ /* 0x000fea0003800000 */
.L_x_56:
[----:B------:R-:W3:Y:S01]  /*99f0*/  LDL.LU R223, [R1+0x30] ;  /* 0x0000300001df7983 */ /* 0x000ee20000300800 */
[----:B-1---5:R-:W-:Y:S01]  /*9a00*/  SHF.L.U32 R222, R221, 0x10, RZ ;  /* 0x00000010ddde7819 */ /* 0x022fe200000006ff */
[----:B------:R-:W-:Y:S01]  /*9a10*/  BSSY B1, `(.L_x_58) ;  /* 0x0000008000017945 */ /* 0x000fe20003800000 */
[----:B------:R-:W-:-:S03]  /*9a20*/  ISETP.GT.AND P3, PT, R0, 0x19, P1 ;  /* 0x000000190000780c */ /* 0x000fc60000f64270 */
[----:B------:R-:W-:-:S04]  /*9a30*/  FMUL R222, R222, R16 ;  /* 0x00000010dede7220 */ /* 0x000fc80000400000 */
[----:B---3--:R-:W-:-:S05]  /*9a40*/  FFMA R222, R223, R2, R222 ;  /* 0x00000002dfde7223 */ /* 0x008fca00000000de */
[----:B------:R-:W-:-:S05]  /*9a50*/  F2FP.BF16.F32.PACK_AB R222, RZ, R222 ;  /* 0x000000deffde723e */ /* 0x000fca00000010ff */
[----:B------:R1:W-:Y:S01]  /*9a60*/  @P2 STG.E.U16 desc[UR36][R4.64+0x30], R222 ;  /* 0x000030de04002986 */ /* 0x0003e2000c101524 */
[----:B------:R-:W-:Y:S05]  /*9a70*/  @!P3 BRA `(.L_x_59) ;  /* 0x000000000004b947 */ /* 0x000fea0003800000 */
[----:B------:R3:W5:Y:S02]  /*9a80*/  LDG.E.LTC128B.U16 R221, desc[UR36][R10.64+0x32] ;  /* 0x000032240add7981 */ /* 0x000764000c1e1520 */
.L_x_59:
[----:B------:R-:W-:Y:S05]  /*9a90*/  BSYNC B1 ;  /* 0x0000000000017941 */ /* 0x000fea0003800000 */
.L_x_58:
        /* <DEDUP_REMOVED lines=10> */
.L_x_61:
[----:B------:R-:W-:Y:S05]  /*9b40*/  BSYNC B1 ;  /* 0x0000000000017941 */ /* 0x000fea0003800000 */
.L_x_60:
        /* <DEDUP_REMOVED lines=10> */
.L_x_63:
[----:B------:R-:W-:Y:S05]  /*9bf0*/  BSYNC B1 ;  /* 0x0000000000017941 */ /* 0x000fea0003800000 */
.L_x_62:
        /* <DEDUP_REMOVED lines=10> */
.L_x_65:
[----:B------:R-:W-:Y:S05]  /*9ca0*/  BSYNC B1 ;  /* 0x0000000000017941 */ /* 0x000fea0003800000 */
.L_x_64:
        /* <DEDUP_REMOVED lines=10> */
.L_x_67:
[----:B------:R-:W-:Y:S05]  /*9d50*/  BSYNC B1 ;  /* 0x0000000000017941 */ /* 0x000fea0003800000 */
.L_x_66:
        /* <DEDUP_REMOVED lines=10> */
.L_x_69:
[----:B------:R-:W-:Y:S05]  /*9e00*/  BSYNC B1 ;  /* 0x0000000000017941 */ /* 0x000fea0003800000 */
.L_x_68:
        /* <DEDUP_REMOVED lines=10> */
.L_x_71:
[----:B------:R-:W-:Y:S05]  /*9eb0*/  BSYNC B1 ;  /* 0x0000000000017941 */ /* 0x000fea0003800000 */
.L_x_70:
        /* <DEDUP_REMOVED lines=10> */
.L_x_73:
[----:B------:R-:W-:Y:S05]  /*9f60*/  BSYNC B1 ;  /* 0x0000000000017941 */ /* 0x000fea0003800000 */
.L_x_72:
        /* <DEDUP_REMOVED lines=10> */
.L_x_75:
[----:B------:R-:W-:Y:S05]  /*a010*/  BSYNC B1 ;  /* 0x0000000000017941 */ /* 0x000fea0003800000 */
.L_x_74:
        /* <DEDUP_REMOVED lines=10> */
.L_x_77:
[----:B------:R-:W-:Y:S05]  /*a0c0*/  BSYNC B1 ;  /* 0x0000000000017941 */ /* 0x000fea0003800000 */
.L_x_76:
        /* <DEDUP_REMOVED lines=10> */
.L_x_79:
[----:B------:R-:W-:Y:S05]  /*a170*/  BSYNC B1 ;  /* 0x0000000000017941 */ /* 0x000fea0003800000 */
.L_x_78:
        /* <DEDUP_REMOVED lines=10> */
.L_x_81:
[----:B------:R-:W-:Y:S05]  /*a220*/  BSYNC B1 ;  /* 0x0000000000017941 */ /* 0x000fea0003800000 */
.L_x_80:
        /* <DEDUP_REMOVED lines=10> */
.L_x_83:
[----:B------:R-:W-:Y:S05]  /*a2d0*/  BSYNC B1 ;  /* 0x0000000000017941 */ /* 0x000fea0003800000 */
.L_x_82:
        /* <DEDUP_REMOVED lines=10> */
.L_x_85:
[----:B------:R-:W-:Y:S05]  /*a380*/  BSYNC B1 ;  /* 0x0000000000017941 */ /* 0x000fea0003800000 */
.L_x_84:
        /* <DEDUP_REMOVED lines=10> */
.L_x_87:
[----:B------:R-:W-:Y:S05]  /*a430*/  BSYNC B1 ;  /* 0x0000000000017941 */ /* 0x000fea0003800000 */
.L_x_86:
        /* <DEDUP_REMOVED lines=10> */
.L_x_89:
[----:B------:R-:W-:Y:S05]  /*a4e0*/  BSYNC B1 ;  /* 0x0000000000017941 */ /* 0x000fea0003800000 */
.L_x_88:
        /* <DEDUP_REMOVED lines=10> */
.L_x_91:
[----:B------:R-:W-:Y:S05]  /*a590*/  BSYNC B1 ;  /* 0x0000000000017941 */ /* 0x000fea0003800000 */
.L_x_90:
        /* <DEDUP_REMOVED lines=10> */
.L_x_93:
[----:B------:R-:W-:Y:S05]  /*a640*/  BSYNC B1 ;  /* 0x0000000000017941 */ /* 0x000fea0003800000 */
.L_x_92:
        /* <DEDUP_REMOVED lines=10> */
.L_x_95:
[----:B------:R-:W-:Y:S05]  /*a6f0*/  BSYNC B1 ;  /* 0x0000000000017941 */ /* 0x000fea0003800000 */
.L_x_94:
        /* <DEDUP_REMOVED lines=10> */
.L_x_97:
[----:B------:R-:W-:Y:S05]  /*a7a0*/  BSYNC B1 ;  /* 0x0000000000017941 */ /* 0x000fea0003800000 */
.L_x_96:
        /* <DEDUP_REMOVED lines=10> */
.L_x_99:
[----:B------:R-:W-:Y:S05]  /*a850*/  BSYNC B1 ;  /* 0x0000000000017941 */ /* 0x000fea0003800000 */
.L_x_98:
        /* <DEDUP_REMOVED lines=10> */
.L_x_101:
[----:B------:R-:W-:Y:S05]  /*a900*/  BSYNC B1 ;  /* 0x0000000000017941 */ /* 0x000fea0003800000 */
.L_x_100:
        /* <DEDUP_REMOVED lines=10> */
.L_x_103:
[----:B------:R-:W-:Y:S05]  /*a9b0*/  BSYNC B1 ;  /* 0x0000000000017941 */ /* 0x000fea0003800000 */
.L_x_102:
        /* <DEDUP_REMOVED lines=10> */
.L_x_105:
[----:B------:R-:W-:Y:S05]  /*aa60*/  BSYNC B1 ;  /* 0x0000000000017941 */ /* 0x000fea0003800000 */
.L_x_104:
        /* <DEDUP_REMOVED lines=10> */
.L_x_107:
[----:B------:R-:W-:Y:S05]  /*ab10*/  BSYNC B1 ;  /* 0x0000000000017941 */ /* 0x000fea0003800000 */
.L_x_106:
        /* <DEDUP_REMOVED lines=10> */
.L_x_109:
[----:B------:R-:W-:Y:S05]  /*abc0*/  BSYNC B1 ;  /* 0x0000000000017941 */ /* 0x000fea0003800000 */
.L_x_108:
        /* <DEDUP_REMOVED lines=10> */
.L_x_111:
[----:B------:R-:W-:Y:S05]  /*ac70*/  BSYNC B1 ;  /* 0x0000000000017941 */ /* 0x000fea0003800000 */
.L_x_110:
        /* <DEDUP_REMOVED lines=10> */
.L_x_113:
[----:B------:R-:W-:Y:S05]  /*ad20*/  BSYNC B1 ;  /* 0x0000000000017941 */ /* 0x000fea0003800000 */
.L_x_112:
        /* <DEDUP_REMOVED lines=10> */
.L_x_115:
[----:B------:R-:W-:Y:S05]  /*add0*/  BSYNC B1 ;  /* 0x0000000000017941 */ /* 0x000fea0003800000 */
.L_x_114:
        /* <DEDUP_REMOVED lines=10> */
.L_x_117:
[----:B------:R-:W-:Y:S05]  /*ae80*/  BSYNC B1 ;  /* 0x0000000000017941 */ /* 0x000fea0003800000 */
.L_x_116:
        /* <DEDUP_REMOVED lines=10> */
.L_x_119:
[----:B------:R-:W-:Y:S05]  /*af30*/  BSYNC B1 ;  /* 0x0000000000017941 */ /* 0x000fea0003800000 */
.L_x_118:
        /* <DEDUP_REMOVED lines=10> */
.L_x_121:
[----:B------:R-:W-:Y:S05]  /*afe0*/  BSYNC B1 ;  /* 0x0000000000017941 */ /* 0x000fea0003800000 */
.L_x_120:
        /* <DEDUP_REMOVED lines=10> */
.L_x_123:
[----:B------:R-:W-:Y:S05]  /*b090*/  BSYNC B1 ;  /* 0x0000000000017941 */ /* 0x000fea0003800000 */
.L_x_122:
        /* <DEDUP_REMOVED lines=10> */
.L_x_125:
[----:B------:R-:W-:Y:S05]  /*b140*/  BSYNC B1 ;  /* 0x0000000000017941 */ /* 0x000fea0003800000 */
.L_x_124:
        /* <DEDUP_REMOVED lines=10> */
.L_x_127:
[----:B------:R-:W-:Y:S05]  /*b1f0*/  BSYNC B1 ;  /* 0x0000000000017941 */ /* 0x000fea0003800000 */
.L_x_126:
        /* <DEDUP_REMOVED lines=10> */
.L_x_129:
[----:B------:R-:W-:Y:S05]  /*b2a0*/  BSYNC B1 ;  /* 0x0000000000017941 */ /* 0x000fea0003800000 */
.L_x_128:
        /* <DEDUP_REMOVED lines=10> */
.L_x_131:
[----:B------:R-:W-:Y:S05]  /*b350*/  BSYNC B1 ;  /* 0x0000000000017941 */ /* 0x000fea0003800000 */
.L_x_130:
        /* <DEDUP_REMOVED lines=10> */
.L_x_133:
[----:B------:R-:W-:Y:S05]  /*b400*/  BSYNC B1 ;  /* 0x0000000000017941 */ /* 0x000fea0003800000 */
.L_x_132:
        /* <DEDUP_REMOVED lines=10> */
.L_x_135:
[----:B------:R-:W-:Y:S05]  /*b4b0*/  BSYNC B1 ;  /* 0x0000000000017941 */ /* 0x000fea0003800000 */
.L_x_134:
        /* <DEDUP_REMOVED lines=10> */
.L_x_137:
[----:B------:R-:W-:Y:S05]  /*b560*/  BSYNC B1 ;  /* 0x0000000000017941 */ /* 0x000fea0003800000 */
.L_x_136:
        /* <DEDUP_REMOVED lines=10> */
.L_x_139:
[----:B------:R-:W-:Y:S05]  /*b610*/  BSYNC B1 ;  /* 0x0000000000017941 */ /* 0x000fea0003800000 */
.L_x_138:
        /* <DEDUP_REMOVED lines=10> */
.L_x_141:
[----:B------:R-:W-:Y:S05]  /*b6c0*/  BSYNC B1 ;  /* 0x0000000000017941 */ /* 0x000fea0003800000 */
.L_x_140:
        /* <DEDUP_REMOVED lines=10> */
.L_x_143:
[----:B------:R-:W-:Y:S05]  /*b770*/  BSYNC B1 ;  /* 0x0000000000017941 */ /* 0x000fea0003800000 */
.L_x_142:
        /* <DEDUP_REMOVED lines=10> */
.L_x_145:
[----:B------:R-:W-:Y:S05]  /*b820*/  BSYNC B1 ;  /* 0x0000000000017941 */ /* 0x000fea0003800000 */
.L_x_144:
        /* <DEDUP_REMOVED lines=10> */
.L_x_147:
[----:B------:R-:W-:Y:S05]  /*b8d0*/  BSYNC B1 ;  /* 0x0000000000017941 */ /* 0x000fea0003800000 */
.L_x_146:
        /* <DEDUP_REMOVED lines=10> */
.L_x_149:
[----:B------:R-:W-:Y:S05]  /*b980*/  BSYNC B1 ;  /* 0x0000000000017941 */ /* 0x000fea0003800000 */
.L_x_148:
        /* <DEDUP_REMOVED lines=10> */
.L_x_151:
[----:B------:R-:W-:Y:S05]  /*ba30*/  BSYNC B1 ;  /* 0x0000000000017941 */ /* 0x000fea0003800000 */
.L_x_150:
        /* <DEDUP_REMOVED lines=10> */
.L_x_153:
[----:B------:R-:W-:Y:S05]  /*bae0*/  BSYNC B1 ;  /* 0x0000000000017941 */ /* 0x000fea0003800000 */
.L_x_152:
        /* <DEDUP_REMOVED lines=10> */
.L_x_155:
[----:B------:R-:W-:Y:S05]  /*bb90*/  BSYNC B1 ;  /* 0x0000000000017941 */ /* 0x000fea0003800000 */
.L_x_154:
        /* <DEDUP_REMOVED lines=10> */
.L_x_157:
[----:B------:R-:W-:Y:S05]  /*bc40*/  BSYNC B1 ;  /* 0x0000000000017941 */ /* 0x000fea0003800000 */
.L_x_156:
        /* <DEDUP_REMOVED lines=10> */
.L_x_159:
[----:B------:R-:W-:Y:S05]  /*bcf0*/  BSYNC B1 ;  /* 0x0000000000017941 */ /* 0x000fea0003800000 */
.L_x_158:
        /* <DEDUP_REMOVED lines=10> */
.L_x_161:
[----:B------:R-:W-:Y:S05]  /*bda0*/  BSYNC B1 ;  /* 0x0000000000017941 */ /* 0x000fea0003800000 */
.L_x_160:
        /* <DEDUP_REMOVED lines=10> */
.L_x_163:
[----:B------:R-:W-:Y:S05]  /*be50*/  BSYNC B1 ;  /* 0x0000000000017941 */ /* 0x000fea0003800000 */
.L_x_162:
        /* <DEDUP_REMOVED lines=10> */
.L_x_165:
[----:B------:R-:W-:Y:S05]  /*bf00*/  BSYNC B1 ;  /* 0x0000000000017941 */ /* 0x000fea0003800000 */
.L_x_164:
        /* <DEDUP_REMOVED lines=10> */
.L_x_167:
[----:B------:R-:W-:Y:S05]  /*bfb0*/  BSYNC B1 ;  /* 0x0000000000017941 */ /* 0x000fea0003800000 */
.L_x_166:
        /* <DEDUP_REMOVED lines=10> */
.L_x_169:
[----:B------:R-:W-:Y:S05]  /*c060*/  BSYNC B1 ;  /* 0x0000000000017941 */ /* 0x000fea0003800000 */
.L_x_168:
        /* <DEDUP_REMOVED lines=10> */
.L_x_171:
[----:B------:R-:W-:Y:S05]  /*c110*/  BSYNC B1 ;  /* 0x0000000000017941 */ /* 0x000fea0003800000 */
.L_x_170:
        /* <DEDUP_REMOVED lines=10> */
.L_x_173:
[----:B------:R-:W-:Y:S05]  /*c1c0*/  BSYNC B1 ;  /* 0x0000000000017941 */ /* 0x000fea0003800000 */
.L_x_172:
        /* <DEDUP_REMOVED lines=10> */
.L_x_175:
[----:B------:R-:W-:Y:S05]  /*c270*/  BSYNC B1 ;  /* 0x0000000000017941 */ /* 0x000fea0003800000 */
.L_x_174:
        /* <DEDUP_REMOVED lines=10> */
.L_x_177:
[----:B------:R-:W-:Y:S05]  /*c320*/  BSYNC B1 ;  /* 0x0000000000017941 */ /* 0x000fea0003800000 */
.L_x_176:
        /* <DEDUP_REMOVED lines=10> */
.L_x_179:
[----:B------:R-:W-:Y:S05]  /*c3d0*/  BSYNC B1 ;  /* 0x0000000000017941 */ /* 0x000fea0003800000 */
.L_x_178:
        /* <DEDUP_REMOVED lines=10> */
.L_x_181:
[----:B------:R-:W-:Y:S05]  /*c480*/  BSYNC B1 ;  /* 0x0000000000017941 */ /* 0x000fea0003800000 */
.L_x_180:
        /* <DEDUP_REMOVED lines=10> */
.L_x_183:
[----:B------:R-:W-:Y:S05]  /*c530*/  BSYNC B1 ;  /* 0x0000000000017941 */ /* 0x000fea0003800000 */
.L_x_182:
        /* <DEDUP_REMOVED lines=10> */
.L_x_185:
[----:B------:R-:W-:Y:S05]  /*c5e0*/  BSYNC B1 ;  /* 0x0000000000017941 */ /* 0x000fea0003800000 */
.L_x_184:
        /* <DEDUP_REMOVED lines=10> */
.L_x_187:
[----:B------:R-:W-:Y:S05]  /*c690*/  BSYNC B1 ;  /* 0x0000000000017941 */ /* 0x000fea0003800000 */
.L_x_186:
        /* <DEDUP_REMOVED lines=10> */
.L_x_189:
[----:B------:R-:W-:Y:S05]  /*c740*/  BSYNC B1 ;  /* 0x0000000000017941 */ /* 0x000fea0003800000 */
.L_x_188:
        /* <DEDUP_REMOVED lines=10> */
.L_x_191:
[----:B------:R-:W-:Y:S05]  /*c7f0*/  BSYNC B1 ;  /* 0x0000000000017941 */ /* 0x000fea0003800000 */
.L_x_190:
        /* <DEDUP_REMOVED lines=10> */
.L_x_193:
[----:B------:R-:W-:Y:S05]  /*c8a0*/  BSYNC B1 ;  /* 0x0000000000017941 */ /* 0x000fea0003800000 */
.L_x_192:
        /* <DEDUP_REMOVED lines=10> */
.L_x_195:
[----:B------:R-:W-:Y:S05]  /*c950*/  BSYNC B1 ;  /* 0x0000000000017941 */ /* 0x000fea0003800000 */
.L_x_194:
        /* <DEDUP_REMOVED lines=10> */
.L_x_197:
[----:B------:R-:W-:Y:S05]  /*ca00*/  BSYNC B1 ;  /* 0x0000000000017941 */ /* 0x000fea0003800000 */
.L_x_196:
        /* <DEDUP_REMOVED lines=10> */
.L_x_199:
[----:B------:R-:W-:Y:S05]  /*cab0*/  BSYNC B1 ;  /* 0x0000000000017941 */ /* 0x000fea0003800000 */
.L_x_198:
        /* <DEDUP_REMOVED lines=10> */
.L_x_201:
[----:B------:R-:W-:Y:S05]  /*cb60*/  BSYNC B1 ;  /* 0x0000000000017941 */ /* 0x000fea0003800000 */
.L_x_200:
        /* <DEDUP_REMOVED lines=10> */
.L_x_203:
[----:B------:R-:W-:Y:S05]  /*cc10*/  BSYNC B1 ;  /* 0x0000000000017941 */ /* 0x000fea0003800000 */
.L_x_202:
        /* <DEDUP_REMOVED lines=10> */
.L_x_205:
[----:B------:R-:W-:Y:S05]  /*ccc0*/  BSYNC B1 ;  /* 0x0000000000017941 */ /* 0x000fea0003800000 */
.L_x_204:
        /* <DEDUP_REMOVED lines=10> */
.L_x_207:
[----:B------:R-:W-:Y:S05]  /*cd70*/  BSYNC B1 ;  /* 0x0000000000017941 */ /* 0x000fea0003800000 */
.L_x_206:
[----:B------:R-:W2:Y:S01]  /*cd80*/  LDL.LU R224, [R1+0x15c] ;  /* 0x00015c0001e07983 */ /* 0x000ea20000300800 */
[----:B-----5:R-:W-:Y:S01]  /*cd90*/  SHF.L.U32 R223, R221, 0x10, RZ ;  /* 0x00000010dddf7819 */ /* 0x020fe200000006ff */
[----:B------:R-:W-:Y:S01]  /*cda0*/  BSSY B1, `(.L_x_208) ;  /* 0x0000008000017945 */ /* 0x000fe20003800000 */
[----:B------:R-:W-:-:S03]  /*cdb0*/  ISETP.GT.AND P2, PT, R0, 0xb0, P1 ;  /* 0x000000b00000780c */ /* 0x000fc60000f44270 */
[----:B------:R-:W-:-:S04]  /*cdc0*/  FMUL R223, R223, R16 ;  /* 0x00000010dfdf7220 */ /* 0x000fc80000400000 */
[----:B--2---:R-:W-:-:S05]  /*cdd0*/  FFMA R223, R224, R2, R223 ;  /* 0x00000002e0df7223 */ /* 0x004fca00000000df */
[----:B-1----:R-:W-:-:S05]  /*cde0*/  F2FP.BF16.F32.PACK_AB R222, RZ, R223 ;  /* 0x000000dfffde723e */ /* 0x002fca00000010ff */
[----:B------:R1:W-:Y:S01]  /*cdf0*/  @P3 STG.E.U16 desc[UR36][R6.64+0x152], R222 ;  /* 0x000152de06003986 */ /* 0x0003e2000c101524 */
[----:B------:R-:W-:Y:S05]  /*ce00*/  @!P2 BRA `(.L_x_209) ;  /* 0x000000000004a947 */ /* 0x000fea0003800000 */
[----:B------:R2:W5:Y:S02]  /*ce10*/  LDG.E.LTC128B.U16 R221, desc[UR36][R10.64+0x160] ;  /* 0x000160240add7981 */ /* 0x000564000c1e1520 */
.L_x_209:
[----:B------:R-:W-:Y:S05]  /*ce20*/  BSYNC B1 ;  /* 0x0000000000017941 */ /* 0x000fea0003800000 */
.L_x_208:
[----:B------:R-:W3:Y:S01]  /*ce30*/  LDL.LU R224, [R1+0x160] ;  /* 0x0001600001e07983 */ /* 0x000ee20000300800 */
[----:B-----5:R-:W-:Y:S01]  /*ce40*/  IMAD.U32 R223, R221, 0x10000, RZ ;  /* 0x00010000dddf7824 */ /* 0x020fe200078e00ff */
[----:B------:R-:W-:Y:S01]  /*ce50*/  ISETP.GT.AND P3, PT, R0, 0xb1, P1 ;  /* 0x000000b10000780c */ /* 0x000fe20000f64270 */
[----:B------:R-:W-:Y:S02]  /*ce60*/  BSSY B1, `(.L_x_210) ;  /* 0x0000007000017945 */ /* 0x000fe40003800000 */
[----:B------:R-:W-:-:S04]  /*ce70*/  FMUL R223, R223, R16 ;  /* 0x00000010dfdf7220 */ /* 0x000fc80000400000 */
[----:B---3--:R-:W-:-:S05]  /*ce80*/  FFMA R223, R224, R2, R223 ;  /* 0x00000002e0df7223 */ /* 0x008fca00000000df */
[----:B-1----:R-:W-:-:S05]  /*ce90*/  F2FP.BF16.F32.PACK_AB R222, RZ, R223 ;  /* 0x000000dfffde723e */ /* 0x002fca00000010ff */
[----:B------:R1:W-:Y:S01]  /*cea0*/  @P2 STG.E.U16 desc[UR36][R4.64+0x160], R222 ;  /* 0x000160de04002986 */ /* 0x0003e2000c101524 */
[----:B------:R-:W-:Y:S05]  /*ceb0*/  @!P3 BRA `(.L_x_211) ;  /* 0x000000000004b947 */ /* 0x000fea0003800000 */
[----:B------:R3:W5:Y:S02]  /*cec0*/  LDG.E.LTC128B.U16 R221, desc[UR36][R10.64+0x162] ;  /* 0x000162240add7981 */ /* 0x000764000c1e1520 */
.L_x_211:
[----:B------:R-:W-:Y:S05]  /*ced0*/  BSYNC B1 ;  /* 0x0000000000017941 */ /* 0x000fea0003800000 */
.L_x_210:
[----:B-1----:R-:W2:Y:S01]  /*cee0*/  LDL.LU R222, [R1+0x164] ;  /* 0x0001640001de7983 */ /* 0x002ea20000300800 */
[----:B-----5:R-:W-:Y:S01]  /*cef0*/  IMAD.U32 R223, R221, 0x10000, RZ ;  /* 0x00010000dddf7824 */ /* 0x020fe200078e00ff */
        /* <DEDUP_REMOVED lines=8> */
.L_x_213:
[----:B------:R-:W-:Y:S05]  /*cf80*/  BSYNC B1 ;  /* 0x0000000000017941 */ /* 0x000fea0003800000 */
.L_x_212:
        /* <DEDUP_REMOVED lines=10> */
.L_x_215:
[----:B------:R-:W-:Y:S05]  /*d030*/  BSYNC B1 ;  /* 0x0000000000017941 */ /* 0x000fea0003800000 */
.L_x_214:
        /* <DEDUP_REMOVED lines=10> */
.L_x_217:
[----:B------:R-:W-:Y:S05]  /*d0e0*/  BSYNC B1 ;  /* 0x0000000000017941 */ /* 0x000fea0003800000 */
.L_x_216:
        /* <DEDUP_REMOVED lines=10> */
.L_x_219:
[----:B------:R-:W-:Y:S05]  /*d190*/  BSYNC B1 ;  /* 0x0000000000017941 */ /* 0x000fea0003800000 */
.L_x_218:
[----:B0-234-:R-:W2:Y:S01]  /*d1a0*/  LDL.LU R10, [R1+0x174] ;  /* 0x00017400010a7983 */ /* 0x01dea20000300800 */
        /* <DEDUP_REMOVED lines=9> */
.L_x_221:
[----:B------:R-:W-:Y:S05]  /*d240*/  BSYNC B1 ;  /* 0x0000000000017941 */ /* 0x000fea0003800000 */
.L_x_220:
[----:B------:R-:W3:Y:S01]  /*d250*/  LDL.LU R222, [R1+0x178] ;  /* 0x0001780001de7983 */ /* 0x000ee20000300800 */
[----:B0----5:R-:W-:Y:S01]  /*d260*/  IMAD.U32 R11, R221, 0x10000, RZ ;  /* 0x00010000dd0b7824 */ /* 0x021fe200078e00ff */
[----:B------:R-:W-:Y:S01]  /*d270*/  ISETP.GT.AND P1, PT, R0, 0xb9, P0 ;  /* 0x000000b90000780c */ /* 0x000fe20000724270 */
[----:B------:R-:W-:Y:S02]  /*d280*/  BSSY B1, `(.L_x_222) ;  /* 0x000000a000017945 */ /* 0x000fe40003800000 */
[----:B------:R-:W-:-:S04]  /*d290*/  FMUL R11, R11, R16 ;  /* 0x000000100b0b7220 */ /* 0x000fc80000400000 */
[----:B---3--:R-:W-:Y:S01]  /*d2a0*/  FFMA R11, R222, R2, R11 ;  /* 0x00000002de0b7223 */ /* 0x008fe2000000000b */
[----:B------:R-:W-:-:S04]  /*d2b0*/  IADD3 R222, P0, R220, 0x80, RZ ;  /* 0x00000080dcde7810 */ /* 0x000fc80007f1e0ff */
[----:B------:R-:W-:-:S04]  /*d2c0*/  F2FP.BF16.F32.PACK_AB R11, RZ, R11 ;  /* 0x0000000bff0b723e */ /* 0x000fc800000010ff */
[----:B------:R-:W-:Y:S01]  /*d2d0*/  PRMT R10, R11, 0x7610, R10 ;  /* 0x000076100b0a7816 */ /* 0x000fe2000000000a */
[----:B------:R-:W-:-:S04]  /*d2e0*/  IMAD.X R11, RZ, RZ, UR7, P0 ;  /* 0x00000007ff0b7e24 */ /* 0x000fc800080e06ff */
[----:B------:R0:W-:Y:S01]  /*d2f0*/  @P2 STG.E.U16 desc[UR36][R6.64+0x170], R10 ;  /* 0x0001700a06002986 */ /* 0x0001e2000c101524 */
[----:B------:R-:W-:Y:S05]  /*d300*/  @!P1 BRA `(.L_x_223) ;  /* 0x0000000000049947 */ /* 0x000fea0003800000 */
[----:B------:R3:W5:Y:S02]  /*d310*/  LDG.E.LTC128B.U16 R221, desc[UR36][R8.64+0x172] ;  /* 0x0001722408dd7981 */ /* 0x000764000c1e1520 */
.L_x_223:
[----:B------:R-:W-:Y:S05]  /*d320*/  BSYNC B1 ;  /* 0x0000000000017941 */ /* 0x000fea0003800000 */
.L_x_222:
[----:B0-----:R-:W4:Y:S01]  /*d330*/  LDL.LU R10, [R1+0x17c] ;  /* 0x00017c00010a7983 */ /* 0x001f220000300800 */
[----:B--23-5:R-:W-:Y:S01]  /*d340*/  IMAD.U32 R9, R221, 0x10000, RZ ;  /* 0x00010000dd097824 */ /* 0x02cfe200078e00ff */
[----:B------:R-:W-:Y:S01]  /*d350*/  ISETP.GT.AND P0, PT, R3, 0x80, PT ;  /* 0x000000800300780c */ /* 0x000fe20003f04270 */
[----:B------:R-:W-:Y:S02]  /*d360*/  IMAD R224, R11, R14, RZ ;  /* 0x0000000e0be07224 */ /* 0x000fe400078e02ff */
[----:B------:R-:W-:Y:S01]  /*d370*/  FMUL R11, R9, R16 ;  /* 0x00000010090b7220 */ /* 0x000fe20000400000 */
[----:B------:R-:W-:Y:S01]  /*d380*/  IMAD.WIDE.U32 R8, R222, R14, R20 ;  /* 0x0000000ede087225 */ /* 0x000fe200078e0014 */
[----:B------:R-:W-:-:S03]  /*d390*/  ISETP.GT.AND P4, PT, R0, RZ, P0 ;  /* 0x000000ff0000720c */ /* 0x000fc60000784270 */
[----:B------:R-:W-:-:S05]  /*d3a0*/  IMAD R224, R222, R15, R224 ;  /* 0x0000000fdee07224 */ /* 0x000fca00078e02e0 */
[----:B------:R-:W-:Y:S01]  /*d3b0*/  IADD3 R9, R9, R224, RZ ;  /* 0x000000e009097210 */ /* 0x000fe20007ffe0ff */
[----:B----4-:R-:W-:Y:S01]  /*d3c0*/  FFMA R11, R10, R2, R11 ;  /* 0x000000020a0b7223 */ /* 0x010fe2000000000b */
[----:B------:R-:W-:-:S04]  /*d3d0*/  LEA R10, P2, R8, R12, 0x1 ;  /* 0x0000000c080a7211 */ /* 0x000fc800078408ff */
[----:B-1----:R-:W-:Y:S02]  /*d3e0*/  F2FP.BF16.F32.PACK_AB R223, RZ, R11 ;  /* 0x0000000bffdf723e */ /* 0x002fe400000010ff */
[----:B------:R-:W-:Y:S02]  /*d3f0*/  LEA.HI.X R11, R8, R13, R9, 0x1, P2 ;  /* 0x0000000d080b7211 */ /* 0x000fe400010f0c09 */
[----:B------:R-:W-:-:S05]  /*d400*/  PRMT R8, R223, 0x7610, R8 ;  /* 0x00007610df087816 */ /* 0x000fca0000000008 */
[----:B------:R0:W-:Y:S04]  /*d410*/  @P1 STG.E.U16 desc[UR36][R6.64+0x172], R8 ;  /* 0x0001720806001986 */ /* 0x0001e8000c101524 */
[----:B------:R1:W2:Y:S01]  /*d420*/  @P4 LDG.E.LTC128B.U16 R221, desc[UR36][R10.64] ;  /* 0x000000240add4981 */ /* 0x0002a2000c1e1520 */
[----:B------:R-:W-:Y:S01]  /*d430*/  IMAD.U32 R223, RZ, RZ, UR8 ;  /* 0x00000008ffdf7e24 */ /* 0x000fe2000f8e00ff */
[----:B------:R-:W-:Y:S01]  /*d440*/  USHF.L.U64.HI UR4, UR8, 0x8, UR9 ;  /* 0x0000000808047899 */ /* 0x000fe20008010209 */
[----:B------:R-:W-:Y:S01]  /*d450*/  ISETP.GT.AND P2, PT, R0, 0x1, P0 ;  /* 0x000000010000780c */ /* 0x000fe20000744270 */
[----:B------:R-:W-:Y:S01]  /*d460*/  BSSY B1, `(.L_x_224) ;  /* 0x0000010000017945 */ /* 0x000fe20003800000 */
[----:B0-----:R-:W-:Y:S01]  /*d470*/  IMAD.WIDE.U32 R6, R222, R14, R18 ;  /* 0x0000000ede067225 */ /* 0x001fe200078e0012 */
[----:B------:R-:W-:-:S03]  /*d480*/  LEA R8, P1, R223, R4, 0x8 ;  /* 0x00000004df087211 */ /* 0x000fc600078240ff */
[----:B------:R-:W-:Y:S02]  /*d490*/  IMAD.IADD R7, R224, 0x1, R7 ;  /* 0x00000001e0077824 */ /* 0x000fe400078e0207 */
[----:B-1----:R-:W-:-:S03]  /*d4a0*/  IMAD.WIDE.U32 R10, R22, UR44, R6 ;  /* 0x0000002c160a7c25 */ /* 0x002fc6000f8e0006 */
[----:B------:R-:W-:Y:S01]  /*d4b0*/  LEA R6, P3, R10, R12, 0x1 ;  /* 0x0000000c0a067211 */ /* 0x000fe200078608ff */
[----:B--2---:R-:W-:-:S04]  /*d4c0*/  IMAD.U32 R9, R221, 0x10000, RZ ;  /* 0x00010000dd097824 */ /* 0x004fc800078e00ff */
[----:B------:R-:W-:-:S04]  /*d4d0*/  FMUL R9, R9, R16 ;  /* 0x0000001009097220 */ /* 0x000fc80000400000 */
[----:B------:R-:W-:Y:S01]  /*d4e0*/  FFMA R9, R120, R2, R9 ;  /* 0x0000000278097223 */ /* 0x000fe20000000009 */
[----:B------:R-:W-:-:S04]  /*d4f0*/  IMAD.IADD R120, R23, 0x1, R11 ;  /* 0x0000000117787824 */ /* 0x000fc800078e020b */
[----:B------:R-:W-:Y:S02]  /*d500*/  F2FP.BF16.F32.PACK_AB R11, RZ, R9 ;  /* 0x00000009ff0b723e */ /* 0x000fe400000010ff */
[----:B------:R-:W-:Y:S02]  /*d510*/  IADD3.X R9, R5, UR4, RZ, P1, !PT ;  /* 0x0000000405097c10 */ /* 0x000fe40008ffe4ff */
[----:B------:R-:W-:-:S03]  /*d520*/  LEA.HI.X R7, R10, R13, R120, 0x1, P3 ;  /* 0x0000000d0a077211 */ /* 0x000fc600018f0c78 */
[----:B------:R0:W-:Y:S01]  /*d530*/  @P4 STG.E.U16 desc[UR36][R8.64], R11 ;  /* 0x0000000b08004986 */ /* 0x0001e2000c101524 */
[----:B------:R-:W-:Y:S05]  /*d540*/  @!P2 BRA `(.L_x_225) ;  /* 0x000000000004a947 */ /* 0x000fea0003800000 */
[----:B------:R1:W5:Y:S02]  /*d550*/  LDG.E.LTC128B.U16 R221, desc[UR36][R6.64+0x2] ;  /* 0x0000022406dd7981 */ /* 0x000364000c1e1520 */
.L_x_225:
[----:B------:R-:W-:Y:S05]  /*d560*/  BSYNC B1 ;  /* 0x0000000000017941 */ /* 0x000fea0003800000 */
.L_x_224:
[----:B0----5:R-:W-:Y:S01]  /*d570*/  SHF.L.U32 R11, R221, 0x10, RZ ;  /* 0x00000010dd0b7819 */ /* 0x021fe200000006ff */
[----:B------:R-:W-:Y:S01]  /*d580*/  IMAD.WIDE.U32 R222, R222, R14, R218 ;  /* 0x0000000edede7225 */ /* 0x000fe200078e00da */
[----:B------:R-:W-:Y:S01]  /*d590*/  ISETP.GT.AND P1, PT, R3, 0x88, PT ;  /* 0x000000880300780c */ /* 0x000fe20003f24270 */
[----:B------:R-:W-:Y:S02]  /*d5a0*/  BSSY B1, `(.L_x_226) ;  /* 0x000000f000017945 */ /* 0x000fe40003800000 */
[----:B------:R-:W-:Y:S01]  /*d5b0*/  FMUL R10, R11, R16 ;  /* 0x000000100b0a7220 */ /* 0x000fe20000400000 */
[----:B------:R-:W-:Y:S01]  /*d5c0*/  ISETP.GT.AND P3, PT, R0, RZ, P1 ;  /* 0x000000ff0000720c */ /* 0x000fe20000f64270 */
[----:B------:R-:W-:Y:S01]  /*d5d0*/  IMAD.IADD R223, R224, 0x1, R223 ;  /* 0x00000001e0df7824 */ /* 0x000fe200078e02df */
[----:B------:R-:W-:Y:S01]  /*d5e0*/  IADD3 R11, P4, R216, R222, RZ ;  /* 0x000000ded80b7210 */ /* 0x000fe20007f9e0ff */
[----:B------:R-:W-:Y:S01]  /*d5f0*/  FFMA R10, R121, R2, R10 ;  /* 0x00000002790a7223 */ /* 0x000fe2000000000a */
[----:B------:R-:W-:-:S03]  /*d600*/  IADD3 R222, P5, R18, R222, RZ ;  /* 0x000000de12de7210 */ /* 0x000fc60007fbe0ff */
[----:B------:R-:W-:Y:S01]  /*d610*/  IMAD.X R120, R223, 0x1, R21, P4 ;  /* 0x00000001df787824 */ /* 0x000fe200020e0615 */
[----:B------:R-:W-:Y:S01]  /*d620*/  F2FP.BF16.F32.PACK_AB R121, RZ, R10 ;  /* 0x0000000aff79723e */ /* 0x000fe200000010ff */
[----:B------:R-:W-:Y:S01]  /*d630*/  IMAD.X R223, R19, 0x1, R223, P5 ;  /* 0x0000000113df7824 */ /* 0x000fe200028e06df */
[----:B------:R-:W-:-:S03]  /*d640*/  LEA R10, P4, R11, R12, 0x1 ;  /* 0x0000000c0b0a7211 */ /* 0x000fc600078808ff */
[----:B------:R0:W-:Y:S01]  /*d650*/  @P2 STG.E.U16 desc[UR36][R8.64+0x2], R121 ;  /* 0x0000027908002986 */ /* 0x0001e2000c101524 */
[----:B------:R-:W-:Y:S01]  /*d660*/  LEA.HI.X R11, R11, R13, R120, 0x1, P4 ;  /* 0x0000000d0b0b7211 */ /* 0x000fe200020f0c78 */
[----:B------:R-:W-:Y:S08]  /*d670*/  @!P3 BRA `(.L_x_227) ;  /* 0x000000000004b947 */ /* 0x000ff00003800000 */
[----:B------:R2:W5:Y:S02]  /*d680*/  LDG.E.LTC128B.U16 R221, desc[UR36][R10.64] ;  /* 0x000000240add7981 */ /* 0x000564000c1e1520 */
.L_x_227:
[----:B------:R-:W-:Y:S05]  /*d690*/  BSYNC B1 ;  /* 0x0000000000017941 */ /* 0x000fea0003800000 */
.L_x_226:
[----:B--2--5:R-:W-:Y:S01]  /*d6a0*/  IMAD.U32 R11, R221, 0x10000, RZ ;  /* 0x00010000dd0b7824 */ /* 0x024fe200078e00ff */
[----:B------:R-:W-:Y:S01]  /*d6b0*/  IADD3 R120, P2, R8, R226, RZ ;  /* 0x000000e208787210 */ /* 0x000fe20007f5e0ff */
[----:B------:R-:W-:Y:S01]  /*d6c0*/  IMAD.WIDE.U32 R222, R22, UR44, R222 ;  /* 0x0000002c16de7c25 */ /* 0x000fe2000f8e00de */
[----:B------:R-:W-:Y:S03]  /*d6d0*/  BSSY B1, `(.L_x_228) ;  /* 0x000000c000017945 */ /* 0x000fe60003800000 */
[----:B------:R-:W-:Y:S01]  /*d6e0*/  FMUL R11, R11, R16 ;  /* 0x000000100b0b7220 */ /* 0x000fe20000400000 */
[----:B0-----:R-:W-:-:S03]  /*d6f0*/  IADD3 R121, R23, R223, RZ ;  /* 0x000000df17797210 */ /* 0x001fc60007ffe0ff */
[----:B------:R-:W-:Y:S01]  /*d700*/  FFMA R11, R122, R2, R11 ;  /* 0x000000027a0b7223 */ /* 0x000fe2000000000b */
[----:B------:R-:W-:-:S04]  /*d710*/  LEA R10, P4, R222, R12, 0x1 ;  /* 0x0000000cde0a7211 */ /* 0x000fc800078808ff */
[----:B------:R-:W-:Y:S02]  /*d720*/  F2FP.BF16.F32.PACK_AB R122, RZ, R11 ;  /* 0x0000000bff7a723e */ /* 0x000fe400000010ff */
[----:B------:R-:W-:Y:S01]  /*d730*/  LEA.HI.X R11, R222, R13, R121, 0x1, P4 ;  /* 0x0000000dde0b7211 */ /* 0x000fe200020f0c79 */
[----:B------:R-:W-:Y:S01]  /*d740*/  IMAD.X R121, R9, 0x1, R225, P2 ;  /* 0x0000000109797824 */ /* 0x000fe200010e06e1 */
[----:B------:R-:W-:-:S04]  /*d750*/  ISETP.GT.AND P4, PT, R0, 0x1, P1 ;  /* 0x000000010000780c */ /* 0x000fc80000f84270 */
[----:B------:R0:W-:Y:S09]  /*d760*/  @P3 STG.E.U16 desc[UR36][R120.64], R122 ;  /* 0x0000007a78003986 */ /* 0x0001f2000c101524 */
[----:B------:R-:W-:Y:S05]  /*d770*/  @!P4 BRA `(.L_x_229) ;  /* 0x000000000004c947 */ /* 0x000fea0003800000 */
[----:B------:R2:W5:Y:S02]  /*d780*/  LDG.E.LTC128B.U16 R221, desc[UR36][R10.64+0x2] ;  /* 0x000002240add7981 */ /* 0x000564000c1e1520 */
.L_x_229:
[----:B------:R-:W-:Y:S05]  /*d790*/  BSYNC B1 ;  /* 0x0000000000017941 */ /* 0x000fea0003800000 */
.L_x_228:
[----:B-----5:R-:W-:Y:S01]  /*d7a0*/  IMAD.U32 R223, R221, 0x10000, RZ ;  /* 0x00010000dddf7824 */ /* 0x020fe200078e00ff */
[----:B------:R-:W-:Y:S01]  /*d7b0*/  ISETP.GT.AND P3, PT, R0, 0x8, P0 ;  /* 0x000000080000780c */ /* 0x000fe20000764270 */
[----:B------:R-:W-:Y:S02]  /*d7c0*/  BSSY B1, `(.L_x_230) ;  /* 0x0000009000017945 */ /* 0x000fe40003800000 */
[----:B0-----:R-:W-:-:S04]  /*d7d0*/  FMUL R122, R223, R16 ;  /* 0x00000010df7a7220 */ /* 0x001fc80000400000 */
[----:B------:R-:W-:Y:S01]  /*d7e0*/  FFMA R123, R123, R2, R122 ;  /* 0x000000027b7b7223 */ /* 0x000fe2000000007a */
[----:B------:R-:W-:-:S04]  /*d7f0*/  IADD3 R122, P2, R226, R8, RZ ;  /* 0x00000008e27a7210 */ /* 0x000fc80007f5e0ff */
[----:B------:R-:W-:Y:S01]  /*d800*/  F2FP.BF16.F32.PACK_AB R222, RZ, R123 ;  /* 0x0000007bffde723e */ /* 0x000fe200000010ff */
[----:B------:R-:W-:-:S05]  /*d810*/  IMAD.X R123, R225, 0x1, R9, P2 ;  /* 0x00000001e17b7824 */ /* 0x000fca00010e0609 */
[----:B------:R0:W-:Y:S01]  /*d820*/  @P4 STG.E.U16 desc[UR36][R122.64+0x2], R222 ;  /* 0x000002de7a004986 */ /* 0x0001e2000c101524 */
[----:B------:R-:W-:Y:S05]  /*d830*/  @!P3 BRA `(.L_x_231) ;  /* 0x000000000004b947 */ /* 0x000fea0003800000 */
[----:B------:R3:W5:Y:S02]  /*d840*/  LDG.E.LTC128B.U16 R221, desc[UR36][R6.64+0x10] ;  /* 0x0000102406dd7981 */ /* 0x000764000c1e1520 */
.L_x_231:
[----:B------:R-:W-:Y:S05]  /*d850*/  BSYNC B1 ;  /* 0x0000000000017941 */ /* 0x000fea0003800000 */
.L_x_230:
[----:B-----5:R-:W-:Y:S01]  /*d860*/  IMAD.U32 R223, R221, 0x10000, RZ ;  /* 0x00010000dddf7824 */ /* 0x020fe200078e00ff */
[----:B0-----:R-:W-:Y:S01]  /*d870*/  @P3 MOV R222, R8 ;  /* 0x0000000800de3202 */ /* 0x001fe20000000f00 */
[----:B------:R-:W-:Y:S01]  /*d880*/  BSSY B1, `(.L_x_232) ;  /* 0x000000a000017945 */ /* 0x000fe20003800000 */
[----:B------:R-:W-:Y:S01]  /*d890*/  ISETP.GT.AND P2, PT, R0, 0x9, P0 ;  /* 0x000000090000780c */ /* 0x000fe20000744270 */
[----:B------:R-:W-:-:S04]  /*d8a0*/  FMUL R223, R223, R16 ;  /* 0x00000010dfdf7220 */ /* 0x000fc80000400000 */
[----:B------:R-:W-:-:S05]  /*d8b0*/  FFMA R223, R124, R2, R223 ;  /* 0x000000027cdf7223 */ /* 0x000fca00000000df */
[----:B------:R-:W-:-:S04]  /*d8c0*/  F2FP.BF16.F32.PACK_AB R223, RZ, R223 ;  /* 0x000000dfffdf723e */ /* 0x000fc800000010ff */
[----:B------:R-:W-:Y:S01]  /*d8d0*/  PRMT R124, R223, 0x7610, R124 ;  /* 0x00007610df7c7816 */ /* 0x000fe2000000007c */
[----:B------:R-:W-:-:S05]  /*d8e0*/  @P3 IMAD.MOV.U32 R223, RZ, RZ, R9 ;  /* 0x000000ffffdf3224 */ /* 0x000fca00078e0009 */
[----:B------:R0:W-:Y:S01]  /*d8f0*/  @P3 STG.E.U16 desc[UR36][R222.64+0x10], R124 ;  /* 0x0000107cde003986 */ /* 0x0001e2000c101524 */
[----:B------:R-:W-:Y:S05]  /*d900*/  @!P2 BRA `(.L_x_233) ;  /* 0x000000000004a947 */ /* 0x000fea0003800000 */
[----:B------:R4:W5:Y:S02]  /*d910*/  LDG.E.LTC128B.U16 R221, desc[UR36][R6.64+0x12] ;  /* 0x0000122406dd7981 */ /* 0x000964000c1e1520 */
.L_x_233:
[----:B------:R-:W-:Y:S05]  /*d920*/  BSYNC B1 ;  /* 0x0000000000017941 */ /* 0x000fea0003800000 */
.L_x_232:
[----:B0----5:R-:W-:Y:S01]  /*d930*/  IMAD.U32 R223, R221, 0x10000, RZ ;  /* 0x00010000dddf7824 */ /* 0x021fe200078e00ff */
[----:B------:R-:W-:Y:S01]  /*d940*/  ISETP.GT.AND P3, PT, R0, 0x8, P1 ;  /* 0x000000080000780c */ /* 0x000fe20000f64270 */
[----:B------:R-:W-:Y:S02]  /*d950*/  BSSY B1, `(.L_x_234) ;  /* 0x0000007000017945 */ /* 0x000fe40003800000 */
[----:B------:R-:W-:-:S04]  /*d960*/  FMUL R124, R223, R16 ;  /* 0x00000010df7c7220 */ /* 0x000fc80000400000 */
[----:B------:R-:W-:-:S05]  /*d970*/  FFMA R124, R125, R2, R124 ;  /* 0x000000027d7c7223 */ /* 0x000fca000000007c */
[----:B------:R-:W-:-:S05]  /*d980*/  F2FP.BF16.F32.PACK_AB R124, RZ, R124 ;  /* 0x0000007cff7c723e */ /* 0x000fca00000010ff */
[----:B------:R0:W-:Y:S01]  /*d990*/  @P2 STG.E.U16 desc[UR36][R8.64+0x12], R124 ;  /* 0x0000127c08002986 */ /* 0x0001e2000c101524 */
[----:B------:R-:W-:Y:S05]  /*d9a0*/  @!P3 BRA `(.L_x_235) ;  /* 0x000000000004b947 */ /* 0x000fea0003800000 */
[----:B------:R0:W5:Y:S02]  /*d9b0*/  LDG.E.LTC128B.U16 R221, desc[UR36][R10.64+0x10] ;  /* 0x000010240add7981 */ /* 0x000164000c1e1520 */
.L_x_235:
[----:B------:R-:W-:Y:S05]  /*d9c0*/  BSYNC B1 ;  /* 0x0000000000017941 */ /* 0x000fea0003800000 */
.L_x_234:
[----:B-----5:R-:W-:Y:S01]  /*d9d0*/  IMAD.U32 R125, R221, 0x10000, RZ ;  /* 0x00010000dd7d7824 */ /* 0x020fe200078e00ff */
        /* <DEDUP_REMOVED lines=8> */
.L_x_237:
[----:B------:R-:W-:Y:S05]  /*da60*/  BSYNC B1 ;  /* 0x0000000000017941 */ /* 0x000fea0003800000 */
.L_x_236:
        /* <DEDUP_REMOVED lines=9> */
.L_x_239:
[----:B------:R-:W-:Y:S05]  /*db00*/  BSYNC B1 ;  /* 0x0000000000017941 */ /* 0x000fea0003800000 */
.L_x_238:
[----:B-----5:R-:W-:Y:S01]  /*db10*/  SHF.L.U32 R125, R221, 0x10, RZ ;  /* 0x00000010dd7d7819 */ /* 0x020fe200000006ff */
[----:B0-----:R-:W-:Y:S01]  /*db20*/  @P3 IMAD.MOV.U32 R124, RZ, RZ, R8 ;  /* 0x000000ffff7c3224 */ /* 0x001fe200078e0008 */
[----:B------:R-:W-:Y:S01]  /*db30*/  ISETP.GT.AND P2, PT, R0, 0x11, P0 ;  /* 0x000000110000780c */ /* 0x000fe20000744270 */
[----:B------:R-:W-:Y:S02]  /*db40*/  BSSY B1, `(.L_x_240) ;  /* 0x0000009000017945 */ /* 0x000fe40003800000 */
        /* <DEDUP_REMOVED lines=8> */
.L_x_241:
[----:B------:R-:W-:Y:S05]  /*dbd0*/  BSYNC B1 ;  /* 0x0000000000017941 */ /* 0x000fea0003800000 */
.L_x_240:
        /* <DEDUP_REMOVED lines=9> */
.L_x_243:
[----:B------:R-:W-:Y:S05]  /*dc70*/  BSYNC B1 ;  /* 0x0000000000017941 */ /* 0x000fea0003800000 */
.L_x_242:
        /* <DEDUP_REMOVED lines=9> */
.L_x_245:
[----:B------:R-:W-:Y:S05]  /*dd10*/  BSYNC B1 ;  /* 0x0000000000017941 */ /* 0x000fea0003800000 */
.L_x_244:
[----:B0----5:R-:W-:Y:S01]  /*dd20*/  SHF.L.U32 R125, R221, 0x10, RZ ;  /* 0x00000010dd7d7819 */ /* 0x021fe200000006ff */
[----:B------:R-:W-:Y:S01]  /*dd30*/  BSSY B1, `(.L_x_246) ;  /* 0x0000008000017945 */ /* 0x000fe20003800000 */
[----:B------:R-:W-:-:S03]  /*dd40*/  ISETP.GT.AND P3, PT, R0, 0x18, P0 ;  /* 0x000000180000780c */ /* 0x000fc60000764270 */
[----:B------:R-:W-:-:S04]  /*dd50*/  FMUL R124, R125, R16 ;  /* 0x000000107d7c7220 */ /* 0x000fc80000400000 */
[----:B------:R-:W-:-:S05]  /*dd60*/  FFMA R124, R131, R2, R124 ;  /* 0x00000002837c7223 */ /* 0x000fca000000007c */
[----:B------:R-:W-:-:S05]  /*dd70*/  F2FP.BF16.F32.PACK_AB R124, RZ, R124 ;  /* 0x0000007cff7c723e */ /* 0x000fca00000010ff */
[----:B------:R0:W-:Y:S01]  /*dd80*/  @P2 STG.E.U16 desc[UR36][R122.64+0x22], R124 ;  /* 0x0000227c7a002986 */ /* 0x0001e2000c101524 */
[----:B------:R-:W-:Y:S05]  /*dd90*/  @!P3 BRA `(.L_x_247) ;  /* 0x000000000004b947 */ /* 0x000fea0003800000 */
[----:B------:R0:W5:Y:S02]  /*dda0*/  LDG.E.LTC128B.U16 R221, desc[UR36][R6.64+0x30] ;  /* 0x0000302406dd7981 */ /* 0x000164000c1e1520 */
.L_x_247:
[----:B------:R-:W-:Y:S05]  /*ddb0*/  BSYNC B1 ;  /* 0x0000000000017941 */ /* 0x000fea0003800000 */
.L_x_246:
[----:B-----5:R-:W-:Y:S01]  /*ddc0*/  IMAD.U32 R125, R221, 0x10000, RZ ;  /* 0x00010000dd7d7824 */ /* 0x020fe200078e00ff */
[----:B------:R-:W-:Y:S01]  /*ddd0*/  ISETP.GT.AND P2, PT, R0, 0x19, P0 ;  /* 0x000000190000780c */ /* 0x000fe20000744270 */
[----:B0-----:R-:W-:Y:S01]  /*dde0*/  @P3 IMAD.MOV.U32 R124, RZ, RZ, R8 ;  /* 0x000000ffff7c3224 */ /* 0x001fe200078e0008 */
[----:B------:R-:W-:Y:S01]  /*ddf0*/  BSSY B1, `(.L_x_248) ;  /* 0x0000009000017945 */ /* 0x000fe20003800000 */
        /* <DEDUP_REMOVED lines=8> */
.L_x_249:
[----:B------:R-:W-:Y:S05]  /*de80*/  BSYNC B1 ;  /* 0x0000000000017941 */ /* 0x000fea0003800000 */
.L_x_248:
        /* <DEDUP_REMOVED lines=9> */
.L_x_251:
[----:B------:R-:W-:Y:S05]  /*df20*/  BSYNC B1 ;  /* 0x0000000000017941 */ /* 0x000fea0003800000 */
.L_x_250:
[----:B-----5:R-:W-:Y:S01]  /*df30*/  SHF.L.U32 R125, R221, 0x10, RZ ;  /* 0x00000010dd7d7819 */ /* 0x020fe200000006ff */
        /* <DEDUP_REMOVED lines=8> */
.L_x_253:
[----:B------:R-:W-:Y:S05]  /*dfc0*/  BSYNC B1 ;  /* 0x0000000000017941 */ /* 0x000fea0003800000 */
.L_x_252:
        /* <DEDUP_REMOVED lines=9> */
.L_x_255:
[----:B------:R-:W-:Y:S05]  /*e060*/  BSYNC B1 ;  /* 0x0000000000017941 */ /* 0x000fea0003800000 */
.L_x_254:
        /* <DEDUP_REMOVED lines=12> */
.L_x_257:
[----:B------:R-:W-:Y:S05]  /*e130*/  BSYNC B1 ;  /* 0x0000000000017941 */ /* 0x000fea0003800000 */
.L_x_256:
        /* <DEDUP_REMOVED lines=9> */
.L_x_259:
[----:B------:R-:W-:Y:S05]  /*e1d0*/  BSYNC B1 ;  /* 0x0000000000017941 */ /* 0x000fea0003800000 */
.L_x_258:
        /* <DEDUP_REMOVED lines=9> */
.L_x_261:
[----:B------:R-:W-:Y:S05]  /*e270*/  BSYNC B1 ;  /* 0x0000000000017941 */ /* 0x000fea0003800000 */
.L_x_260:
        /* <DEDUP_REMOVED lines=9> */
.L_x_263:
[----:B------:R-:W-:Y:S05]  /*e310*/  BSYNC B1 ;  /* 0x0000000000017941 */ /* 0x000fea0003800000 */
.L_x_262:
[----:B-----5:R-:W-:Y:S01]  /*e320*/  IMAD.U32 R125, R221, 0x10000, RZ ;  /* 0x00010000dd7d7824 */ /* 0x020fe200078e00ff */
[----:B------:R-:W-:Y:S01]  /*e330*/  ISETP.GT.AND P2, PT, R0, 0x29, P0 ;  /* 0x000000290000780c */ /* 0x000fe20000744270 */
[----:B0-----:R-:W-:Y:S01]  /*e340*/  @P3 IMAD.MOV.U32 R124, RZ, RZ, R8 ;  /* 0x000000ffff7c3224 */ /* 0x001fe200078e0008 */
[----:B------:R-:W-:Y:S01]  /*e350*/  BSSY B1, `(.L_x_264) ;  /* 0x0000009000017945 */ /* 0x000fe20003800000 */
[----:B------:R-:W-:-:S04]  /*e360*/  FMUL R125, R125, R16 ;  /* 0x000000107d7d7220 */ /* 0x000fc80000400000 */
[----:B------:R-:W-:-:S05]  /*e370*/  FFMA R125, R140, R2, R125 ;  /* 0x000000028c7d7223 */ /* 0x000fca000000007d */
[----:B------:R-:W-:-:S04]  /*e380*/  F2FP.BF16.F32.PACK_AB R125, RZ, R125 ;  /* 0x0000007dff7d723e */ /* 0x000fc800000010ff */
[----:B------:R-:W-:Y:S02]  /*e390*/  PRMT R126, R125, 0x7610, R126 ;  /* 0x000076107d7e7816 */ /* 0x000fe4000000007e */
[----:B------:R-:W-:-:S05]  /*e3a0*/  @P3 MOV R125, R9 ;  /* 0x00000009007d3202 */ /* 0x000fca0000000f00 */
[----:B------:R0:W-:Y:S01]  /*e3b0*/  @P3 STG.E.U16 desc[UR36][R124.64+0x50], R126 ;  /* 0x0000507e7c003986 */ /* 0x0001e2000c101524 */
[----:B------:R-:W-:Y:S05]  /*e3c0*/  @!P2 BRA `(.L_x_265) ;  /* 0x000000000004a947 */ /* 0x000fea0003800000 */
[----:B------:R0:W5:Y:S02]  /*e3d0*/  LDG.E.LTC128B.U16 R221, desc[UR36][R6.64+0x52] ;  /* 0x0000522406dd7981 */ /* 0x000164000c1e1520 */
.L_x_265:
[----:B------:R-:W-:Y:S05]  /*e3e0*/  BSYNC B1 ;  /* 0x0000000000017941 */ /* 0x000fea0003800000 */
.L_x_264:
        /* <DEDUP_REMOVED lines=9> */
.L_x_267:
[----:B------:R-:W-:Y:S05]  /*e480*/  BSYNC B1 ;  /* 0x0000000000017941 */ /* 0x000fea0003800000 */
.L_x_266:
        /* <DEDUP_REMOVED lines=9> */
.L_x_269:
[----:B------:R-:W-:Y:S05]  /*e520*/  BSYNC B1 ;  /* 0x0000000000017941 */ /* 0x000fea0003800000 */
.L_x_268:
        /* <DEDUP_REMOVED lines=9> */
.L_x_271:
[----:B------:R-:W-:Y:S05]  /*e5c0*/  BSYNC B1 ;  /* 0x0000000000017941 */ /* 0x000fea0003800000 */
.L_x_270:
        /* <DEDUP_REMOVED lines=12> */
.L_x_273:
[----:B------:R-:W-:Y:S05]  /*e690*/  BSYNC B1 ;  /* 0x0000000000017941 */ /* 0x000fea0003800000 */
.L_x_272:
        /* <DEDUP_REMOVED lines=9> */
.L_x_275:
[----:B------:R-:W-:Y:S05]  /*e730*/  BSYNC B1 ;  /* 0x0000000000017941 */ /* 0x000fea0003800000 */
.L_x_274:
        /* <DEDUP_REMOVED lines=9> */
.L_x_277:
[----:B------:R-:W-:Y:S05]  /*e7d0*/  BSYNC B1 ;  /* 0x0000000000017941 */ /* 0x000fea0003800000 */
.L_x_276:
        /* <DEDUP_REMOVED lines=9> */
.L_x_279:
[----:B------:R-:W-:Y:S05]  /*e870*/  BSYNC B1 ;  /* 0x0000000000017941 */ /* 0x000fea0003800000 */
.L_x_278:
        /* <DEDUP_REMOVED lines=12> */
.L_x_281:
[----:B------:R-:W-:Y:S05]  /*e940*/  BSYNC B1 ;  /* 0x0000000000017941 */ /* 0x000fea0003800000 */
.L_x_280:
        /* <DEDUP_REMOVED lines=9> */
.L_x_283:
[----:B------:R-:W-:Y:S05]  /*e9e0*/  BSYNC B1 ;  /* 0x0000000000017941 */ /* 0x000fea0003800000 */
.L_x_282:
        /* <DEDUP_REMOVED lines=9> */
.L_x_285:
[----:B------:R-:W-:Y:S05]  /*ea80*/  BSYNC B1 ;  /* 0x0000000000017941 */ /* 0x000fea0003800000 */
.L_x_284:
        /* <DEDUP_REMOVED lines=9> */
.L_x_287:
[----:B------:R-:W-:Y:S05]  /*eb20*/  BSYNC B1 ;  /* 0x0000000000017941 */ /* 0x000fea0003800000 */
.L_x_286:
        /* <DEDUP_REMOVED lines=12> */
.L_x_289:
[----:B------:R-:W-:Y:S05]  /*ebf0*/  BSYNC B1 ;  /* 0x0000000000017941 */ /* 0x000fea0003800000 */
.L_x_288:
        /* <DEDUP_REMOVED lines=9> */
.L_x_291:
[----:B------:R-:W-:Y:S05]  /*ec90*/  BSYNC B1 ;  /* 0x0000000000017941 */ /* 0x000fea0003800000 */
.L_x_290:
        /* <DEDUP_REMOVED lines=9> */
.L_x_293:
[----:B------:R-:W-:Y:S05]  /*ed30*/  BSYNC B1 ;  /* 0x0000000000017941 */ /* 0x000fea0003800000 */
.L_x_292:
        /* <DEDUP_REMOVED lines=9> */
.L_x_295:
[----:B------:R-:W-:Y:S05]  /*edd0*/  BSYNC B1 ;  /* 0x0000000000017941 */ /* 0x000fea0003800000 */
.L_x_294:
        /* <DEDUP_REMOVED lines=12> */
.L_x_297:
[----:B------:R-:W-:Y:S05]  /*eea0*/  BSYNC B1 ;  /* 0x0000000000017941 */ /* 0x000fea0003800000 */
.L_x_296:
        /* <DEDUP_REMOVED lines=9> */
.L_x_299:
[----:B------:R-:W-:Y:S05]  /*ef40*/  BSYNC B1 ;  /* 0x0000000000017941 */ /* 0x000fea0003800000 */
.L_x_298:
        /* <DEDUP_REMOVED lines=9> */
.L_x_301:
[----:B------:R-:W-:Y:S05]  /*efe0*/  BSYNC B1 ;  /* 0x0000000000017941 */ /* 0x000fea0003800000 */
.L_x_300:
        /* <DEDUP_REMOVED lines=9> */
.L_x_303:
[----:B------:R-:W-:Y:S05]  /*f080*/  BSYNC B1 ;  /* 0x0000000000017941 */ /* 0x000fea0003800000 */
.L_x_302:
        /* <DEDUP_REMOVED lines=12> */
.L_x_305:
[----:B------:R-:W-:Y:S05]  /*f150*/  BSYNC B1 ;  /* 0x0000000000017941 */ /* 0x000fea0003800000 */
.L_x_304:
        /* <DEDUP_REMOVED lines=9> */
.L_x_307:
[----:B------:R-:W-:Y:S05]  /*f1f0*/  BSYNC B1 ;  /* 0x0000000000017941 */ /* 0x000fea0003800000 */
.L_x_306:
        /* <DEDUP_REMOVED lines=9> */
.L_x_309:
[----:B------:R-:W-:Y:S05]  /*f290*/  BSYNC B1 ;  /* 0x0000000000017941 */ /* 0x000fea0003800000 */
.L_x_308:
        /* <DEDUP_REMOVED lines=9> */
.L_x_311:
[----:B------:R-:W-:Y:S05]  /*f330*/  BSYNC B1 ;  /* 0x0000000000017941 */ /* 0x000fea0003800000 */
.L_x_310:
        /* <DEDUP_REMOVED lines=12> */
.L_x_313:
[----:B------:R-:W-:Y:S05]  /*f400*/  BSYNC B1 ;  /* 0x0000000000017941 */ /* 0x000fea0003800000 */
.L_x_312:
        /* <DEDUP_REMOVED lines=9> */
.L_x_315:
[----:B------:R-:W-:Y:S05]  /*f4a0*/  BSYNC B1 ;  /* 0x0000000000017941 */ /* 0x000fea0003800000 */
.L_x_314:
        /* <DEDUP_REMOVED lines=9> */
.L_x_317:
[----:B------:R-:W-:Y:S05]  /*f540*/  BSYNC B1 ;  /* 0x0000000000017941 */ /* 0x000fea0003800000 */
.L_x_316:
        /* <DEDUP_REMOVED lines=9> */
.L_x_319:
[----:B------:R-:W-:Y:S05]  /*f5e0*/  BSYNC B1 ;  /* 0x0000000000017941 */ /* 0x000fea0003800000 */
.L_x_318:
        /* <DEDUP_REMOVED lines=12> */
.L_x_321:
[----:B------:R-:W-:Y:S05]  /*f6b0*/  BSYNC B1 ;  /* 0x0000000000017941 */ /* 0x000fea0003800000 */
.L_x_320:
        /* <DEDUP_REMOVED lines=9> */
.L_x_323:
[----:B------:R-:W-:Y:S05]  /*f750*/  BSYNC B1 ;  /* 0x0000000000017941 */ /* 0x000fea0003800000 */
.L_x_322:
        /* <DEDUP_REMOVED lines=9> */
.L_x_325:
[----:B------:R-:W-:Y:S05]  /*f7f0*/  BSYNC B1 ;  /* 0x0000000000017941 */ /* 0x000fea0003800000 */
.L_x_324:
        /* <DEDUP_REMOVED lines=9> */
.L_x_327:
[----:B------:R-:W-:Y:S05]  /*f890*/  BSYNC B1 ;  /* 0x0000000000017941 */ /* 0x000fea0003800000 */
.L_x_326:
        /* <DEDUP_REMOVED lines=12> */
.L_x_329:
[----:B------:R-:W-:Y:S05]  /*f960*/  BSYNC B1 ;  /* 0x0000000000017941 */ /* 0x000fea0003800000 */
.L_x_328:
        /* <DEDUP_REMOVED lines=9> */
.L_x_331:
[----:B------:R-:W-:Y:S05]  /*fa00*/  BSYNC B1 ;  /* 0x0000000000017941 */ /* 0x000fea0003800000 */
.L_x_330:
        /* <DEDUP_REMOVED lines=9> */
.L_x_333:
[----:B------:R-:W-:Y:S05]  /*faa0*/  BSYNC B1 ;  /* 0x0000000000017941 */ /* 0x000fea0003800000 */
.L_x_332:
        /* <DEDUP_REMOVED lines=9> */
.L_x_335:
[----:B------:R-:W-:Y:S05]  /*fb40*/  BSYNC B1 ;  /* 0x0000000000017941 */ /* 0x000fea0003800000 */
.L_x_334:
        /* <DEDUP_REMOVED lines=12> */
.L_x_337:
[----:B------:R-:W-:Y:S05]  /*fc10*/  BSYNC B1 ;  /* 0x0000000000017941 */ /* 0x000fea0003800000 */
.L_x_336:
        /* <DEDUP_REMOVED lines=9> */
.L_x_339:
[----:B------:R-:W-:Y:S05]  /*fcb0*/  BSYNC B1 ;  /* 0x0000000000017941 */ /* 0x000fea0003800000 */
.L_x_338:
        /* <DEDUP_REMOVED lines=9> */
.L_x_341:
[----:B------:R-:W-:Y:S05]  /*fd50*/  BSYNC B1 ;  /* 0x0000000000017941 */ /* 0x000fea0003800000 */
.L_x_340:
        /* <DEDUP_REMOVED lines=9> */
.L_x_343:
[----:B------:R-:W-:Y:S05]  /*fdf0*/  BSYNC B1 ;  /* 0x0000000000017941 */ /* 0x000fea0003800000 */
.L_x_342:
        /* <DEDUP_REMOVED lines=12> */
.L_x_345:
[----:B------:R-:W-:Y:S05]  /*fec0*/  BSYNC B1 ;  /* 0x0000000000017941 */ /* 0x000fea0003800000 */
.L_x_344:
        /* <DEDUP_REMOVED lines=9> */
.L_x_347:
[----:B------:R-:W-:Y:S05]  /*ff60*/  BSYNC B1 ;  /* 0x0000000000017941 */ /* 0x000fea0003800000 */
.L_x_346:
        /* <DEDUP_REMOVED lines=9> */
.L_x_349:
[----:B------:R-:W-:Y:S05]  /*10000*/  BSYNC B1 ;  /* 0x0000000000017941 */ /* 0x000fea0003800000 */
.L_x_348:
        /* <DEDUP_REMOVED lines=9> */
.L_x_351:
[----:B------:R-:W-:Y:S05]  /*100a0*/  BSYNC B1 ;  /* 0x0000000000017941 */ /* 0x000fea0003800000 */
.L_x_350:
        /* <DEDUP_REMOVED lines=12> */
.L_x_353:
[----:B------:R-:W-:Y:S05]  /*10170*/  BSYNC B1 ;  /* 0x0000000000017941 */ /* 0x000fea0003800000 */
.L_x_352:
        /* <DEDUP_REMOVED lines=9> */
.L_x_355:
[----:B------:R-:W-:Y:S05]  /*10210*/  BSYNC B1 ;  /* 0x0000000000017941 */ /* 0x000fea0003800000 */
.L_x_354:
        /* <DEDUP_REMOVED lines=9> */
.L_x_357:
[----:B------:R-:W-:Y:S05]  /*102b0*/  BSYNC B1 ;  /* 0x0000000000017941 */ /* 0x000fea0003800000 */
.L_x_356:
        /* <DEDUP_REMOVED lines=9> */
.L_x_359:
[----:B------:R-:W-:Y:S05]  /*10350*/  BSYNC B1 ;  /* 0x0000000000017941 */ /* 0x000fea0003800000 */
.L_x_358:
        /* <DEDUP_REMOVED lines=12> */
.L_x_361:
[----:B------:R-:W-:Y:S05]  /*10420*/  BSYNC B1 ;  /* 0x0000000000017941 */ /* 0x000fea0003800000 */
.L_x_360:
        /* <DEDUP_REMOVED lines=9> */
.L_x_363:
[----:B------:R-:W-:Y:S05]  /*104c0*/  BSYNC B1 ;  /* 0x0000000000017941 */ /* 0x000fea0003800000 */
.L_x_362:
        /* <DEDUP_REMOVED lines=9> */
.L_x_365:
[----:B------:R-:W-:Y:S05]  /*10560*/  BSYNC B1 ;  /* 0x0000000000017941 */ /* 0x000fea0003800000 */
.L_x_364:
        /* <DEDUP_REMOVED lines=9> */
.L_x_367:
[----:B------:R-:W-:Y:S05]  /*10600*/  BSYNC B1 ;  /* 0x0000000000017941 */ /* 0x000fea0003800000 */
.L_x_366:
        /* <DEDUP_REMOVED lines=12> */
.L_x_369:
[----:B------:R-:W-:Y:S05]  /*106d0*/  BSYNC B1 ;  /* 0x0000000000017941 */ /* 0x000fea0003800000 */
.L_x_368:
        /* <DEDUP_REMOVED lines=9> */
.L_x_371:
[----:B------:R-:W-:Y:S05]  /*10770*/  BSYNC B1 ;  /* 0x0000000000017941 */ /* 0x000fea0003800000 */
.L_x_370:
        /* <DEDUP_REMOVED lines=9> */
.L_x_373:
[----:B------:R-:W-:Y:S05]  /*10810*/  BSYNC B1 ;  /* 0x0000000000017941 */ /* 0x000fea0003800000 */
.L_x_372:
        /* <DEDUP_REMOVED lines=9> */
.L_x_375:
[----:B------:R-:W-:Y:S05]  /*108b0*/  BSYNC B1 ;  /* 0x0000000000017941 */ /* 0x000fea0003800000 */
.L_x_374:
        /* <DEDUP_REMOVED lines=12> */
.L_x_377:
[----:B------:R-:W-:Y:S05]  /*10980*/  BSYNC B1 ;  /* 0x0000000000017941 */ /* 0x000fea0003800000 */
.L_x_376:
        /* <DEDUP_REMOVED lines=9> */
.L_x_379:
[----:B------:R-:W-:Y:S05]  /*10a20*/  BSYNC B1 ;  /* 0x0000000000017941 */ /* 0x000fea0003800000 */
.L_x_378:
        /* <DEDUP_REMOVED lines=9> */
.L_x_381:
[----:B------:R-:W-:Y:S05]  /*10ac0*/  BSYNC B1 ;  /* 0x0000000000017941 */ /* 0x000fea0003800000 */
.L_x_380:
        /* <DEDUP_REMOVED lines=9> */
.L_x_383:
[----:B------:R-:W-:Y:S05]  /*10b60*/  BSYNC B1 ;  /* 0x0000000000017941 */ /* 0x000fea0003800000 */
.L_x_382:
        /* <DEDUP_REMOVED lines=12> */
.L_x_385:
[----:B------:R-:W-:Y:S05]  /*10c30*/  BSYNC B1 ;  /* 0x0000000000017941 */ /* 0x000fea0003800000 */
.L_x_384:
        /* <DEDUP_REMOVED lines=9> */
.L_x_387:
[----:B------:R-:W-:Y:S05]  /*10cd0*/  BSYNC B1 ;  /* 0x0000000000017941 */ /* 0x000fea0003800000 */
.L_x_386:
        /* <DEDUP_REMOVED lines=9> */
.L_x_389:
[----:B------:R-:W-:Y:S05]  /*10d70*/  BSYNC B1 ;  /* 0x0000000000017941 */ /* 0x000fea0003800000 */
.L_x_388:
        /* <DEDUP_REMOVED lines=9> */
.L_x_391:
[----:B------:R-:W-:Y:S05]  /*10e10*/  BSYNC B1 ;  /* 0x0000000000017941 */ /* 0x000fea0003800000 */
.L_x_390:
        /* <DEDUP_REMOVED lines=12> */
.L_x_393:
[----:B------:R-:W-:Y:S05]  /*10ee0*/  BSYNC B1 ;  /* 0x0000000000017941 */ /* 0x000fea0003800000 */
.L_x_392:
        /* <DEDUP_REMOVED lines=9> */
.L_x_395:
[----:B------:R-:W-:Y:S05]  /*10f80*/  BSYNC B1 ;  /* 0x0000000000017941 */ /* 0x000fea0003800000 */
.L_x_394:
        /* <DEDUP_REMOVED lines=9> */
.L_x_397:
[----:B------:R-:W-:Y:S05]  /*11020*/  BSYNC B1 ;  /* 0x0000000000017941 */ /* 0x000fea0003800000 */
.L_x_396:
        /* <DEDUP_REMOVED lines=9> */
.L_x_399:
[----:B------:R-:W-:Y:S05]  /*110c0*/  BSYNC B1 ;  /* 0x0000000000017941 */ /* 0x000fea0003800000 */
.L_x_398:
        /* <DEDUP_REMOVED lines=12> */
.L_x_401:
[----:B------:R-:W-:Y:S05]  /*11190*/  BSYNC B1 ;  /* 0x0000000000017941 */ /* 0x000fea0003800000 */
.L_x_400:
        /* <DEDUP_REMOVED lines=9> */
.L_x_403:
[----:B------:R-:W-:Y:S05]  /*11230*/  BSYNC B1 ;  /* 0x0000000000017941 */ /* 0x000fea0003800000 */
.L_x_402:
        /* <DEDUP_REMOVED lines=9> */
.L_x_405:
[----:B------:R-:W-:Y:S05]  /*112d0*/  BSYNC B1 ;  /* 0x0000000000017941 */ /* 0x000fea0003800000 */
.L_x_404:
        /* <DEDUP_REMOVED lines=9> */
.L_x_407:
[----:B------:R-:W-:Y:S05]  /*11370*/  BSYNC B1 ;  /* 0x0000000000017941 */ /* 0x000fea0003800000 */
.L_x_406:
        /* <DEDUP_REMOVED lines=12> */
.L_x_409:
[----:B------:R-:W-:Y:S05]  /*11440*/  BSYNC B1 ;  /* 0x0000000000017941 */ /* 0x000fea0003800000 */
.L_x_408:
[----:B01-345:R-:W-:Y:S01]  /*11450*/  IMAD.U32 R7, R221, 0x10000, RZ ;  /* 0x00010000dd077824 */ /* 0x03bfe200078e00ff */
        /* <DEDUP_REMOVED lines=8> */
.L_x_411:
[----:B------:R-:W-:Y:S05]  /*114e0*/  BSYNC B1 ;  /* 0x0000000000017941 */ /* 0x000fea0003800000 */
.L_x_410:
[----:B-----5:R-:W-:Y:S01]  /*114f0*/  SHF.L.U32 R7, R221, 0x10, RZ ;  /* 0x00000010dd077819 */ /* 0x020fe200000006ff */
[----:B------:R-:W-:Y:S01]  /*11500*/  BSSY B1, `(.L_x_412) ;  /* 0x0000009000017945 */ /* 0x000fe20003800000 */
[----:B------:R-:W-:Y:S02]  /*11510*/  ISETP.GT.AND P1, PT, R0, 0xb9, P1 ;  /* 0x000000b90000780c */ /* 0x000fe40000f24270 */
[----:B------:R-:W-:Y:S01]  /*11520*/  IADD3 R125, P0, R220, 0x100, RZ ;  /* 0x00000100dc7d7810 */ /* 0x000fe20007f1e0ff */
[----:B------:R-:W-:-:S04]  /*11530*/  FMUL R7, R7, R16 ;  /* 0x0000001007077220 */ /* 0x000fc80000400000 */
[----:B------:R-:W-:-:S05]  /*11540*/  FFMA R7, R214, R2, R7 ;  /* 0x00000002d6077223 */ /* 0x000fca0000000007 */
[----:B------:R-:W-:-:S05]  /*11550*/  F2FP.BF16.F32.PACK_AB R7, RZ, R7 ;  /* 0x00000007ff07723e */ /* 0x000fca00000010ff */
[----:B------:R3:W-:Y:S01]  /*11560*/  @P2 STG.E.U16 desc[UR36][R120.64+0x170], R7 ;  /* 0x0001700778002986 */ /* 0x0007e2000c101524 */
[----:B------:R-:W-:Y:S05]  /*11570*/  @!P1 BRA `(.L_x_413) ;  /* 0x0000000000049947 */ /* 0x000fea0003800000 */
[----:B------:R4:W5:Y:S02]  /*11580*/  LDG.E.LTC128B.U16 R221, desc[UR36][R10.64+0x172] ;  /* 0x000172240add7981 */ /* 0x000964000c1e1520 */
.L_x_413:
[----:B------:R-:W-:Y:S05]  /*11590*/  BSYNC B1 ;  /* 0x0000000000017941 */ /* 0x000fea0003800000 */
.L_x_412:
[----:B---3-5:R-:W-:Y:S01]  /*115a0*/  IMAD.U32 R7, R221, 0x10000, RZ ;  /* 0x00010000dd077824 */ /* 0x028fe200078e00ff */
[----:B------:R-:W-:Y:S01]  /*115b0*/  BSSY B1, `(.L_x_414) ;  /* 0x0000011000017945 */ /* 0x000fe20003800000 */
[----:B0-----:R-:W-:Y:S01]  /*115c0*/  IMAD.X R9, RZ, RZ, UR7, P0 ;  /* 0x00000007ff097e24 */ /* 0x001fe200080e06ff */
[----:B------:R-:W-:Y:S01]  /*115d0*/  ISETP.GT.AND P0, PT, R3, 0x100, PT ;  /* 0x000001000300780c */ /* 0x000fe20003f04270 */
[----:B------:R-:W-:Y:S02]  /*115e0*/  FMUL R6, R7, R16 ;  /* 0x0000001007067220 */ /* 0x000fe40000400000 */
[----:B------:R-:W-:Y:S01]  /*115f0*/  IMAD R8, R9, R14, RZ ;  /* 0x0000000e09087224 */ /* 0x000fe200078e02ff */
[----:B------:R-:W-:Y:S01]  /*11600*/  ISETP.GT.AND P4, PT, R0, RZ, P0 ;  /* 0x000000ff0000720c */ /* 0x000fe20000784270 */
[----:B------:R-:W-:Y:S01]  /*11610*/  FFMA R215, R215, R2, R6 ;  /* 0x00000002d7d77223 */ /* 0x000fe20000000006 */
[----:B------:R-:W-:-:S04]  /*11620*/  IMAD.WIDE.U32 R6, R125, R14, R20 ;  /* 0x0000000e7d067225 */ /* 0x000fc800078e0014 */
[----:B------:R-:W-:Y:S01]  /*11630*/  F2FP.BF16.F32.PACK_AB R215, RZ, R215 ;  /* 0x000000d7ffd7723e */ /* 0x000fe200000010ff */
[----:B------:R-:W-:Y:S01]  /*11640*/  IMAD R15, R125, R15, R8 ;  /* 0x0000000f7d0f7224 */ /* 0x000fe200078e0208 */
[----:B------:R-:W-:-:S03]  /*11650*/  LEA R8, P2, R6, R12, 0x1 ;  /* 0x0000000c06087211 */ /* 0x000fc600078408ff */
[----:B------:R0:W-:Y:S01]  /*11660*/  @P1 STG.E.U16 desc[UR36][R122.64+0x172], R215 ;  /* 0x000172d77a001986 */ /* 0x0001e2000c101524 */
[----:B------:R-:W-:-:S05]  /*11670*/  IMAD.IADD R7, R7, 0x1, R15 ;  /* 0x0000000107077824 */ /* 0x000fca00078e020f */
[----:B------:R-:W-:Y:S01]  /*11680*/  LEA.HI.X R9, R6, R13, R7, 0x1, P2 ;  /* 0x0000000d06097211 */ /* 0x000fe200010f0c07 */
[----:B------:R-:W-:Y:S01]  /*11690*/  IMAD.WIDE.U32 R6, R125, R14, R18 ;  /* 0x0000000e7d067225 */ /* 0x000fe200078e0012 */
[----:B------:R-:W-:Y:S06]  /*116a0*/  @!P4 BRA `(.L_x_415) ;  /* 0x000000000004c947 */ /* 0x000fec0003800000 */
[----:B------:R3:W5:Y:S02]  /*116b0*/  LDG.E.LTC128B.U16 R221, desc[UR36][R8.64] ;  /* 0x0000002408dd7981 */ /* 0x000764000c1e1520 */
.L_x_415:
[----:B------:R-:W-:Y:S05]  /*116c0*/  BSYNC B1 ;  /* 0x0000000000017941 */ /* 0x000fea0003800000 */
.L_x_414:
[----:B---3-5:R-:W-:Y:S01]  /*116d0*/  IMAD.U32 R9, R221, 0x10000, RZ ;  /* 0x00010000dd097824 */ /* 0x028fe200078e00ff */
[----:B------:R-:W-:Y:S01]  /*116e0*/  ISETP.GT.AND P2, PT, R0, 0x1, P0 ;  /* 0x000000010000780c */ /* 0x000fe20000744270 */
[----:B------:R-:W-:Y:S01]  /*116f0*/  IMAD.U32 R121, RZ, RZ, UR8 ;  /* 0x00000008ff797e24 */ /* 0x000fe2000f8e00ff */
[----:B------:R-:W-:Y:S01]  /*11700*/  IADD3 R7, R15, R7, RZ ;  /* 0x000000070f077210 */ /* 0x000fe20007ffe0ff */
[----:B-12-4-:R-:W-:Y:S01]  /*11710*/  FMUL R11, R9, R16 ;  /* 0x00000010090b7220 */ /* 0x016fe20000400000 */
[----:B------:R-:W-:Y:S01]  /*11720*/  IMAD.U32 R10, RZ, RZ, UR9 ;  /* 0x00000009ff0a7e24 */ /* 0x000fe2000f8e00ff */
[----:B------:R-:W-:Y:S01]  /*11730*/  BSSY B1, `(.L_x_416) ;  /* 0x000000c000017945 */ /* 0x000fe20003800000 */
[C---:B------:R-:W-:Y:S01]  /*11740*/  LEA R4, P1, R121.reuse, R4, 0x9 ;  /* 0x0000000479047211 */ /* 0x040fe200078248ff */
[----:B------:R-:W-:Y:S01]  /*11750*/  FFMA R11, R24, R2, R11 ;  /* 0x00000002180b7223 */ /* 0x000fe2000000000b */
[----:B------:R-:W-:Y:S02]  /*11760*/  IMAD.WIDE.U32 R8, R22, UR44, R6 ;  /* 0x0000002c16087c25 */ /* 0x000fe4000f8e0006 */
[----:B------:R-:W-:-:S02]  /*11770*/  LEA.HI.X R5, R121, R5, R10, 0x9, P1 ;  /* 0x0000000579057211 */ /* 0x000fc400008f4c0a */
[----:B------:R-:W-:Y:S01]  /*11780*/  F2FP.BF16.F32.PACK_AB R11, RZ, R11 ;  /* 0x0000000bff0b723e */ /* 0x000fe200000010ff */
[----:B------:R-:W-:Y:S01]  /*11790*/  IMAD.IADD R7, R23, 0x1, R9 ;  /* 0x0000000117077824 */ /* 0x000fe200078e0209 */
[----:B------:R-:W-:-:S03]  /*117a0*/  LEA R6, P3, R8, R12, 0x1 ;  /* 0x0000000c08067211 */ /* 0x000fc600078608ff */
[----:B------:R1:W-:Y:S01]  /*117b0*/  @P4 STG.E.U16 desc[UR36][R4.64], R11 ;  /* 0x0000000b04004986 */ /* 0x0003e2000c101524 */
[----:B------:R-:W-:Y:S01]  /*117c0*/  LEA.HI.X R7, R8, R13, R7, 0x1, P3 ;  /* 0x0000000d08077211 */ /* 0x000fe200018f0c07 */
[----:B------:R-:W-:Y:S08]  /*117d0*/  @!P2 BRA `(.L_x_417) ;  /* 0x000000000004a947 */ /* 0x000ff00003800000 */
[----:B------:R2:W5:Y:S02]  /*117e0*/  LDG.E.LTC128B.U16 R221, desc[UR36][R6.64+0x2] ;  /* 0x0000022406dd7981 */ /* 0x000564000c1e1520 */
.L_x_417:
[----:B------:R-:W-:Y:S05]  /*117f0*/  BSYNC B1 ;  /* 0x0000000000017941 */ /* 0x000fea0003800000 */
.L_x_416:
[----:B-----5:R-:W-:Y:S01]  /*11800*/  IMAD.U32 R9, R221, 0x10000, RZ ;  /* 0x00010000dd097824 */ /* 0x020fe200078e00ff */
[----:B------:R-:W-:Y:S01]  /*11810*/  ISETP.GT.AND P1, PT, R3, 0x108, PT ;  /* 0x000001080300780c */ /* 0x000fe20003f24270 */
[----:B-1----:R-:W-:Y:S01]  /*11820*/  IMAD.WIDE.U32 R10, R125, R14, R218 ;  /* 0x0000000e7d0a7225 */ /* 0x002fe200078e00da */
[----:B------:R-:W-:Y:S03]  /*11830*/  BSSY B1, `(.L_x_418) ;  /* 0x000000e000017945 */ /* 0x000fe60003800000 */
[----:B------:R-:W-:Y:S01]  /*11840*/  FMUL R8, R9, R16 ;  /* 0x0000001009087220 */ /* 0x000fe20000400000 */
[----:B------:R-:W-:Y:S02]  /*11850*/  ISETP.GT.AND P3, PT, R0, RZ, P1 ;  /* 0x000000ff0000720c */ /* 0x000fe40000f64270 */
[----:B------:R-:W-:Y:S01]  /*11860*/  IADD3 R216, P4, R216, R10, RZ ;  /* 0x0000000ad8d87210 */ /* 0x000fe20007f9e0ff */
[----:B------:R-:W-:Y:S01]  /*11870*/  FFMA R8, R25, R2, R8 ;  /* 0x0000000219087223 */ /* 0x000fe20000000008 */
[----:B------:R-:W-:-:S02]  /*11880*/  IADD3 R15, R15, R11, RZ ;  /* 0x0000000b0f0f7210 */ /* 0x000fc40007ffe0ff */
[----:B------:R-:W-:Y:S02]  /*11890*/  IADD3 R10, P5, R18, R10, RZ ;  /* 0x0000000a120a7210 */ /* 0x000fe40007fbe0ff */
[----:B------:R-:W-:Y:S01]  /*118a0*/  F2FP.BF16.F32.PACK_AB R3, RZ, R8 ;  /* 0x00000008ff03723e */ /* 0x000fe200000010ff */
[----:B------:R-:W-:Y:S01]  /*118b0*/  IMAD.X R20, R15, 0x1, R21, P4 ;  /* 0x000000010f147824 */ /* 0x000fe200020e0615 */
[----:B------:R-:W-:-:S03]  /*118c0*/  LEA R8, P4, R216, R12, 0x1 ;  /* 0x0000000cd8087211 */ /* 0x000fc600078808ff */
[----:B------:R1:W-:Y:S01]  /*118d0*/  @P2 STG.E.U16 desc[UR36][R4.64+0x2], R3 ;  /* 0x0000020304002986 */ /* 0x0003e2000c101524 */
[----:B------:R-:W-:Y:S01]  /*118e0*/  LEA.HI.X R9, R216, R13, R20, 0x1, P4 ;  /* 0x0000000dd8097211 */ /* 0x000fe200020f0c14 */
[----:B------:R-:W-:Y:S08]  /*118f0*/  @!P3 BRA `(.L_x_419) ;  /* 0x000000000004b947 */ /* 0x000ff00003800000 */
[----:B------:R3:W5:Y:S02]  /*11900*/  LDG.E.LTC128B.U16 R221, desc[UR36][R8.64] ;  /* 0x0000002408dd7981 */ /* 0x000764000c1e1520 */
.L_x_419:
[----:B------:R-:W-:Y:S05]  /*11910*/  BSYNC B1 ;  /* 0x0000000000017941 */ /* 0x000fea0003800000 */
.L_x_418:
[----:B-1---5:R-:W-:Y:S01]  /*11920*/  IMAD.U32 R3, R221, 0x10000, RZ ;  /* 0x00010000dd037824 */ /* 0x022fe200078e00ff */
[----:B------:R-:W-:Y:S01]  /*11930*/  IADD3 R226, P2, R4, R226, RZ ;  /* 0x000000e204e27210 */ /* 0x000fe20007f5e0ff */
[----:B------:R-:W-:Y:S01]  /*11940*/  IMAD.X R11, R19, 0x1, R15, P5 ;  /* 0x00000001130b7824 */ /* 0x000fe200028e060f */
[----:B------:R-:W-:Y:S01]  /*11950*/  ISETP.GT.AND P5, PT, R0, 0x1, P1 ;  /* 0x000000010000780c */ /* 0x000fe20000fa4270 */
[----:B------:R-:W-:Y:S01]  /*11960*/  FMUL R3, R3, R16 ;  /* 0x0000001003037220 */ /* 0x000fe20000400000 */
[----:B------:R-:W-:Y:S01]  /*11970*/  IADD3.X R227, R5, R225, RZ, P2, !PT ;  /* 0x000000e105e37210 */ /* 0x000fe200017fe4ff */
[----:B---3--:R-:W-:Y:S01]  /*11980*/  IMAD.WIDE.U32 R8, R22, UR44, R10 ;  /* 0x0000002c16087c25 */ /* 0x008fe2000f8e000a */
[----:B------:R-:W-:Y:S03]  /*11990*/  BSSY B1, `(.L_x_420) ;  /* 0x0000009000017945 */ /* 0x000fe60003800000 */
[----:B------:R-:W-:Y:S01]  /*119a0*/  FFMA R3, R26, R2, R3 ;  /* 0x000000021a037223 */ /* 0x000fe20000000003 */
[----:B------:R-:W-:Y:S01]  /*119b0*/  IMAD.IADD R23, R23, 0x1, R9 ;  /* 0x0000000117177824 */ /* 0x000fe200078e0209 */
[----:B------:R-:W-:-:S03]  /*119c0*/  LEA R12, P4, R8, R12, 0x1 ;  /* 0x0000000c080c7211 */ /* 0x000fc600078808ff */
[----:B------:R-:W-:Y:S02]  /*119d0*/  F2FP.BF16.F32.PACK_AB R3, RZ, R3 ;  /* 0x00000003ff03723e */ /* 0x000fe400000010ff */
[----:B------:R-:W-:-:S03]  /*119e0*/  LEA.HI.X R13, R8, R13, R23, 0x1, P4 ;  /* 0x0000000d080d7211 */ /* 0x000fc600020f0c17 */
[----:B------:R1:W-:Y:S01]  /*119f0*/  @P3 STG.E.U16 desc[UR36][R226.64], R3 ;  /* 0x00000003e2003986 */ /* 0x0003e2000c101524 */
[----:B------:R-:W-:Y:S05]  /*11a00*/  @!P5 BRA `(.L_x_421) ;  /* 0x000000000004d947 */ /* 0x000fea0003800000 */
[----:B------:R3:W5:Y:S02]  /*11a10*/  LDG.E.LTC128B.U16 R221, desc[UR36][R12.64+0x2] ;  /* 0x000002240cdd7981 */ /* 0x000764000c1e1520 */
.L_x_421:
[----:B------:R-:W-:Y:S05]  /*11a20*/  BSYNC B1 ;  /* 0x0000000000017941 */ /* 0x000fea0003800000 */
.L_x_420:
[----:B-1---5:R-:W-:Y:S01]  /*11a30*/  IMAD.U32 R3, R221, 0x10000, RZ ;  /* 0x00010000dd037824 */ /* 0x022fe200078e00ff */
[----:B------:R-:W-:Y:S01]  /*11a40*/  ISETP.GT.AND P2, PT, R0, 0x8, P0 ;  /* 0x000000080000780c */ /* 0x000fe20000744270 */
[----:B------:R-:W-:Y:S01]  /*11a50*/  @P5 IMAD.MOV.U32 R9, RZ, RZ, R227 ;  /* 0x000000ffff095224 */ /* 0x000fe200078e00e3 */
        /* <DEDUP_REMOVED lines=9> */
.L_x_423:
[----:B------:R-:W-:Y:S05]  /*11af0*/  BSYNC B1 ;  /* 0x0000000000017941 */ /* 0x000fea0003800000 */
.L_x_422:
[----:B-1---5:R-:W-:Y:S01]  /*11b00*/  SHF.L.U32 R3, R221, 0x10, RZ ;  /* 0x00000010dd037819 */ /* 0x022fe200000006ff */
        /* <DEDUP_REMOVED lines=8> */
.L_x_425:
[----:B------:R-:W-:Y:S05]  /*11b90*/  BSYNC B1 ;  /* 0x0000000000017941 */ /* 0x000fea0003800000 */
.L_x_424:
[----:B-1---5:R-:W-:Y:S01]  /*11ba0*/  IMAD.U32 R3, R221, 0x10000, RZ ;  /* 0x00010000dd037824 */ /* 0x022fe200078e00ff */
        /* <DEDUP_REMOVED lines=8> */
.L_x_427:
[----:B------:R-:W-:Y:S05]  /*11c30*/  BSYNC B1 ;  /* 0x0000000000017941 */ /* 0x000fea0003800000 */
.L_x_426:
[----:B-----5:R-:W-:Y:S01]  /*11c40*/  IMAD.U32 R3, R221, 0x10000, RZ ;  /* 0x00010000dd037824 */ /* 0x020fe200078e00ff */
[----:B------:R-:W-:Y:S01]  /*11c50*/  @P2 MOV R9, R227 ;  /* 0x000000e300092202 */ /* 0x000fe20000000f00 */
[----:B-1----:R-:W-:Y:S01]  /*11c60*/  @P2 IMAD.MOV.U32 R8, RZ, RZ, R226 ;  /* 0x000000ffff082224 */ /* 0x002fe200078e00e2 */
[----:B------:R-:W-:Y:S01]  /*11c70*/  ISETP.GT.AND P3, PT, R0, 0x9, P1 ;  /* 0x000000090000780c */ /* 0x000fe20000f64270 */
[----:B------:R-:W-:Y:S01]  /*11c80*/  FMUL R3, R3, R16 ;  /* 0x0000001003037220 */ /* 0x000fe20000400000 */
[----:B------:R-:W-:Y:S03]  /*11c90*/  BSSY B1, `(.L_x_428) ;  /* 0x0000006000017945 */ /* 0x000fe60003800000 */
[----:B------:R-:W-:-:S05]  /*11ca0*/  FFMA R3, R30, R2, R3 ;  /* 0x000000021e037223 */ /* 0x000fca0000000003 */
[----:B------:R-:W-:-:S05]  /*11cb0*/  F2FP.BF16.F32.PACK_AB R3, RZ, R3 ;  /* 0x00000003ff03723e */ /* 0x000fca00000010ff */
[----:B------:R1:W-:Y:S01]  /*11cc0*/  @P2 STG.E.U16 desc[UR36][R8.64+0x10], R3 ;  /* 0x0000100308002986 */ /* 0x0003e2000c101524 */
[----:B------:R-:W-:Y:S05]  /*11cd0*/  @!P3 BRA `(.L_x_429) ;  /* 0x000000000004b947 */ /* 0x000fea0003800000 */
[----:B------:R0:W5:Y:S02]  /*11ce0*/  LDG.E.LTC128B.U16 R221, desc[UR36][R12.64+0x12] ;  /* 0x000012240cdd7981 */ /* 0x000164000c1e1520 */
.L_x_429:
[----:B------:R-:W-:Y:S05]  /*11cf0*/  BSYNC B1 ;  /* 0x0000000000017941 */ /* 0x000fea0003800000 */
.L_x_428:
        /* <DEDUP_REMOVED lines=12> */
.L_x_431:
[----:B------:R-:W-:Y:S05]  /*11dc0*/  BSYNC B1 ;  /* 0x0000000000017941 */ /* 0x000fea0003800000 */
.L_x_430:
        /* <DEDUP_REMOVED lines=9> */
.L_x_433:
[----:B------:R-:W-:Y:S05]  /*11e60*/  BSYNC B1 ;  /* 0x0000000000017941 */ /* 0x000fea0003800000 */
.L_x_432:
        /* <DEDUP_REMOVED lines=9> */
.L_x_435:
[----:B------:R-:W-:Y:S05]  /*11f00*/  BSYNC B1 ;  /* 0x0000000000017941 */ /* 0x000fea0003800000 */
.L_x_434:
        /* <DEDUP_REMOVED lines=11> */
.L_x_437:
[----:B------:R-:W-:Y:S05]  /*11fc0*/  BSYNC B1 ;  /* 0x0000000000017941 */ /* 0x000fea0003800000 */
.L_x_436:
        /* <DEDUP_REMOVED lines=12> */
.L_x_439:
[----:B------:R-:W-:Y:S05]  /*12090*/  BSYNC B1 ;  /* 0x0000000000017941 */ /* 0x000fea0003800000 */
.L_x_438:
        /* <DEDUP_REMOVED lines=9> */
.L_x_441:
[----:B------:R-:W-:Y:S05]  /*12130*/  BSYNC B1 ;  /* 0x0000000000017941 */ /* 0x000fea0003800000 */
.L_x_440:
        /* <DEDUP_REMOVED lines=9> */
.L_x_443:
[----:B------:R-:W-:Y:S05]  /*121d0*/  BSYNC B1 ;  /* 0x0000000000017941 */ /* 0x000fea0003800000 */
.L_x_442:
        /* <DEDUP_REMOVED lines=11> */
.L_x_445:
[----:B------:R-:W-:Y:S05]  /*12290*/  BSYNC B1 ;  /* 0x0000000000017941 */ /* 0x000fea0003800000 */
.L_x_444:
        /* <DEDUP_REMOVED lines=12> */
.L_x_447:
[----:B------:R-:W-:Y:S05]  /*12360*/  BSYNC B1 ;  /* 0x0000000000017941 */ /* 0x000fea0003800000 */
.L_x_446:
        /* <DEDUP_REMOVED lines=9> */
.L_x_449:
[----:B------:R-:W-:Y:S05]  /*12400*/  BSYNC B1 ;  /* 0x0000000000017941 */ /* 0x000fea0003800000 */
.L_x_448:
        /* <DEDUP_REMOVED lines=9> */
.L_x_451:
[----:B------:R-:W-:Y:S05]  /*124a0*/  BSYNC B1 ;  /* 0x0000000000017941 */ /* 0x000fea0003800000 */
.L_x_450:
        /* <DEDUP_REMOVED lines=11> */
.L_x_453:
[----:B------:R-:W-:Y:S05]  /*12560*/  BSYNC B1 ;  /* 0x0000000000017941 */ /* 0x000fea0003800000 */
.L_x_452:
        /* <DEDUP_REMOVED lines=12> */
.L_x_455:
[----:B------:R-:W-:Y:S05]  /*12630*/  BSYNC B1 ;  /* 0x0000000000017941 */ /* 0x000fea0003800000 */
.L_x_454:
        /* <DEDUP_REMOVED lines=9> */
.L_x_457:
[----:B------:R-:W-:Y:S05]  /*126d0*/  BSYNC B1 ;  /* 0x0000000000017941 */ /* 0x000fea0003800000 */
.L_x_456:
        /* <DEDUP_REMOVED lines=9> */
.L_x_459:
[----:B------:R-:W-:Y:S05]  /*12770*/  BSYNC B1 ;  /* 0x0000000000017941 */ /* 0x000fea0003800000 */
.L_x_458:
        /* <DEDUP_REMOVED lines=11> */
.L_x_461:
[----:B------:R-:W-:Y:S05]  /*12830*/  BSYNC B1 ;  /* 0x0000000000017941 */ /* 0x000fea0003800000 */
.L_x_460:
        /* <DEDUP_REMOVED lines=12> */
.L_x_463:
[----:B------:R-:W-:Y:S05]  /*12900*/  BSYNC B1 ;  /* 0x0000000000017941 */ /* 0x000fea0003800000 */
.L_x_462:
        /* <DEDUP_REMOVED lines=9> */
.L_x_465:
[----:B------:R-:W-:Y:S05]  /*129a0*/  BSYNC B1 ;  /* 0x0000000000017941 */ /* 0x000fea0003800000 */
.L_x_464:
        /* <DEDUP_REMOVED lines=9> */
.L_x_467:
[----:B------:R-:W-:Y:S05]  /*12a40*/  BSYNC B1 ;  /* 0x0000000000017941 */ /* 0x000fea0003800000 */
.L_x_466:
        /* <DEDUP_REMOVED lines=11> */
.L_x_469:
[----:B------:R-:W-:Y:S05]  /*12b00*/  BSYNC B1 ;  /* 0x0000000000017941 */ /* 0x000fea0003800000 */
.L_x_468:
        /* <DEDUP_REMOVED lines=12> */
.L_x_471:
[----:B------:R-:W-:Y:S05]  /*12bd0*/  BSYNC B1 ;  /* 0x0000000000017941 */ /* 0x000fea0003800000 */
.L_x_470:
        /* <DEDUP_REMOVED lines=9> */
.L_x_473:
[----:B------:R-:W-:Y:S05]  /*12c70*/  BSYNC B1 ;  /* 0x0000000000017941 */ /* 0x000fea0003800000 */
.L_x_472:
        /* <DEDUP_REMOVED lines=9> */
.L_x_475:
[----:B------:R-:W-:Y:S05]  /*12d10*/  BSYNC B1 ;  /* 0x0000000000017941 */ /* 0x000fea0003800000 */
.L_x_474:
        /* <DEDUP_REMOVED lines=11> */
.L_x_477:
[----:B------:R-:W-:Y:S05]  /*12dd0*/  BSYNC B1 ;  /* 0x0000000000017941 */ /* 0x000fea0003800000 */
.L_x_476:
        /* <DEDUP_REMOVED lines=12> */
.L_x_479:
[----:B------:R-:W-:Y:S05]  /*12ea0*/  BSYNC B1 ;  /* 0x0000000000017941 */ /* 0x000fea0003800000 */
.L_x_478:
        /* <DEDUP_REMOVED lines=9> */
.L_x_481:
[----:B------:R-:W-:Y:S05]  /*12f40*/  BSYNC B1 ;  /* 0x0000000000017941 */ /* 0x000fea0003800000 */
.L_x_480:
        /* <DEDUP_REMOVED lines=9> */
.L_x_483:
[----:B------:R-:W-:Y:S05]  /*12fe0*/  BSYNC B1 ;  /* 0x0000000000017941 */ /* 0x000fea0003800000 */
.L_x_482:
        /* <DEDUP_REMOVED lines=11> */
.L_x_485:
[----:B------:R-:W-:Y:S05]  /*130a0*/  BSYNC B1 ;  /* 0x0000000000017941 */ /* 0x000fea0003800000 */
.L_x_484:
        /* <DEDUP_REMOVED lines=12> */
.L_x_487:
[----:B------:R-:W-:Y:S05]  /*13170*/  BSYNC B1 ;  /* 0x0000000000017941 */ /* 0x000fea0003800000 */
.L_x_486:
        /* <DEDUP_REMOVED lines=9> */
.L_x_489:
[----:B------:R-:W-:Y:S05]  /*13210*/  BSYNC B1 ;  /* 0x0000000000017941 */ /* 0x000fea0003800000 */
.L_x_488:
        /* <DEDUP_REMOVED lines=9> */
.L_x_491:
[----:B------:R-:W-:Y:S05]  /*132b0*/  BSYNC B1 ;  /* 0x0000000000017941 */ /* 0x000fea0003800000 */
.L_x_490:
        /* <DEDUP_REMOVED lines=11> */
.L_x_493:
[----:B------:R-:W-:Y:S05]  /*13370*/  BSYNC B1 ;  /* 0x0000000000017941 */ /* 0x000fea0003800000 */
.L_x_492:
        /* <DEDUP_REMOVED lines=12> */
.L_x_495:
[----:B------:R-:W-:Y:S05]  /*13440*/  BSYNC B1 ;  /* 0x0000000000017941 */ /* 0x000fea0003800000 */
.L_x_494:
        /* <DEDUP_REMOVED lines=9> */
.L_x_497:
[----:B------:R-:W-:Y:S05]  /*134e0*/  BSYNC B1 ;  /* 0x0000000000017941 */ /* 0x000fea0003800000 */
.L_x_496:
        /* <DEDUP_REMOVED lines=9> */
.L_x_499:
[----:B------:R-:W-:Y:S05]  /*13580*/  BSYNC B1 ;  /* 0x0000000000017941 */ /* 0x000fea0003800000 */
.L_x_498:
        /* <DEDUP_REMOVED lines=11> */
.L_x_501:
[----:B------:R-:W-:Y:S05]  /*13640*/  BSYNC B1 ;  /* 0x0000000000017941 */ /* 0x000fea0003800000 */
.L_x_500:
        /* <DEDUP_REMOVED lines=12> */
.L_x_503:
[----:B------:R-:W-:Y:S05]  /*13710*/  BSYNC B1 ;  /* 0x0000000000017941 */ /* 0x000fea0003800000 */
.L_x_502:
        /* <DEDUP_REMOVED lines=9> */
.L_x_505:
[----:B------:R-:W-:Y:S05]  /*137b0*/  BSYNC B1 ;  /* 0x0000000000017941 */ /* 0x000fea0003800000 */
.L_x_504:
        /* <DEDUP_REMOVED lines=9> */
.L_x_507:
[----:B------:R-:W-:Y:S05]  /*13850*/  BSYNC B1 ;  /* 0x0000000000017941 */ /* 0x000fea0003800000 */
.L_x_506:
        /* <DEDUP_REMOVED lines=11> */
.L_x_509:
[----:B------:R-:W-:Y:S05]  /*13910*/  BSYNC B1 ;  /* 0x0000000000017941 */ /* 0x000fea0003800000 */
.L_x_508:
        /* <DEDUP_REMOVED lines=12> */
.L_x_511:
[----:B------:R-:W-:Y:S05]  /*139e0*/  BSYNC B1 ;  /* 0x0000000000017941 */ /* 0x000fea0003800000 */
.L_x_510:
        /* <DEDUP_REMOVED lines=9> */
.L_x_513:
[----:B------:R-:W-:Y:S05]  /*13a80*/  BSYNC B1 ;  /* 0x0000000000017941 */ /* 0x000fea0003800000 */
.L_x_512:
        /* <DEDUP_REMOVED lines=9> */
.L_x_515:
[----:B------:R-:W-:Y:S05]  /*13b20*/  BSYNC B1 ;  /* 0x0000000000017941 */ /* 0x000fea0003800000 */
.L_x_514:
        /* <DEDUP_REMOVED lines=11> */
.L_x_517:
[----:B------:R-:W-:Y:S05]  /*13be0*/  BSYNC B1 ;  /* 0x0000000000017941 */ /* 0x000fea0003800000 */
.L_x_516:
        /* <DEDUP_REMOVED lines=12> */
.L_x_519:
[----:B------:R-:W-:Y:S05]  /*13cb0*/  BSYNC B1 ;  /* 0x0000000000017941 */ /* 0x000fea0003800000 */
.L_x_518:
        /* <DEDUP_REMOVED lines=9> */
.L_x_521:
[----:B------:R-:W-:Y:S05]  /*13d50*/  BSYNC B1 ;  /* 0x0000000000017941 */ /* 0x000fea0003800000 */
.L_x_520:
        /* <DEDUP_REMOVED lines=9> */
.L_x_523:
[----:B------:R-:W-:Y:S05]  /*13df0*/  BSYNC B1 ;  /* 0x0000000000017941 */ /* 0x000fea0003800000 */
.L_x_522:
        /* <DEDUP_REMOVED lines=11> */
.L_x_525:
[----:B------:R-:W-:Y:S05]  /*13eb0*/  BSYNC B1 ;  /* 0x0000000000017941 */ /* 0x000fea0003800000 */
.L_x_524:
        /* <DEDUP_REMOVED lines=12> */
.L_x_527:
[----:B------:R-:W-:Y:S05]  /*13f80*/  BSYNC B1 ;  /* 0x0000000000017941 */ /* 0x000fea0003800000 */
.L_x_526:
        /* <DEDUP_REMOVED lines=9> */
.L_x_529:
[----:B------:R-:W-:Y:S05]  /*14020*/  BSYNC B1 ;  /* 0x0000000000017941 */ /* 0x000fea0003800000 */
.L_x_528:
        /* <DEDUP_REMOVED lines=9> */
.L_x_531:
[----:B------:R-:W-:Y:S05]  /*140c0*/  BSYNC B1 ;  /* 0x0000000000017941 */ /* 0x000fea0003800000 */
.L_x_530:
        /* <DEDUP_REMOVED lines=11> */
.L_x_533:
[----:B------:R-:W-:Y:S05]  /*14180*/  BSYNC B1 ;  /* 0x0000000000017941 */ /* 0x000fea0003800000 */
.L_x_532:
        /* <DEDUP_REMOVED lines=12> */
.L_x_535:
[----:B------:R-:W-:Y:S05]  /*14250*/  BSYNC B1 ;  /* 0x0000000000017941 */ /* 0x000fea0003800000 */
.L_x_534:
        /* <DEDUP_REMOVED lines=9> */
.L_x_537:
[----:B------:R-:W-:Y:S05]  /*142f0*/  BSYNC B1 ;  /* 0x0000000000017941 */ /* 0x000fea0003800000 */
.L_x_536:
        /* <DEDUP_REMOVED lines=9> */
.L_x_539:
[----:B------:R-:W-:Y:S05]  /*14390*/  BSYNC B1 ;  /* 0x0000000000017941 */ /* 0x000fea0003800000 */
.L_x_538:
        /* <DEDUP_REMOVED lines=11> */
.L_x_541:
[----:B------:R-:W-:Y:S05]  /*14450*/  BSYNC B1 ;  /* 0x0000000000017941 */ /* 0x000fea0003800000 */
.L_x_540:
        /* <DEDUP_REMOVED lines=12> */
.L_x_543:
[----:B------:R-:W-:Y:S05]  /*14520*/  BSYNC B1 ;  /* 0x0000000000017941 */ /* 0x000fea0003800000 */
.L_x_542:
        /* <DEDUP_REMOVED lines=9> */
.L_x_545:
[----:B------:R-:W-:Y:S05]  /*145c0*/  BSYNC B1 ;  /* 0x0000000000017941 */ /* 0x000fea0003800000 */
.L_x_544:
        /* <DEDUP_REMOVED lines=9> */
.L_x_547:
[----:B------:R-:W-:Y:S05]  /*14660*/  BSYNC B1 ;  /* 0x0000000000017941 */ /* 0x000fea0003800000 */
.L_x_546:
        /* <DEDUP_REMOVED lines=11> */
.L_x_549:
[----:B------:R-:W-:Y:S05]  /*14720*/  BSYNC B1 ;  /* 0x0000000000017941 */ /* 0x000fea0003800000 */
.L_x_548:
        /* <DEDUP_REMOVED lines=12> */
.L_x_551:
[----:B------:R-:W-:Y:S05]  /*147f0*/  BSYNC B1 ;  /* 0x0000000000017941 */ /* 0x000fea0003800000 */
.L_x_550:
        /* <DEDUP_REMOVED lines=9> */
.L_x_553:
[----:B------:R-:W-:Y:S05]  /*14890*/  BSYNC B1 ;  /* 0x0000000000017941 */ /* 0x000fea0003800000 */
.L_x_552:
        /* <DEDUP_REMOVED lines=9> */
.L_x_555:
[----:B------:R-:W-:Y:S05]  /*14930*/  BSYNC B1 ;  /* 0x0000000000017941 */ /* 0x000fea0003800000 */
.L_x_554:
        /* <DEDUP_REMOVED lines=11> */
.L_x_557:
[----:B------:R-:W-:Y:S05]  /*149f0*/  BSYNC B1 ;  /* 0x0000000000017941 */ /* 0x000fea0003800000 */
.L_x_556:
        /* <DEDUP_REMOVED lines=12> */
.L_x_559:
[----:B------:R-:W-:Y:S05]  /*14ac0*/  BSYNC B1 ;  /* 0x0000000000017941 */ /* 0x000fea0003800000 */
.L_x_558:
        /* <DEDUP_REMOVED lines=9> */
.L_x_561:
[----:B------:R-:W-:Y:S05]  /*14b60*/  BSYNC B1 ;  /* 0x0000000000017941 */ /* 0x000fea0003800000 */
.L_x_560:
        /* <DEDUP_REMOVED lines=9> */
.L_x_563:
[----:B------:R-:W-:Y:S05]  /*14c00*/  BSYNC B1 ;  /* 0x0000000000017941 */ /* 0x000fea0003800000 */
.L_x_562:
        /* <DEDUP_REMOVED lines=11> */
.L_x_565:
[----:B------:R-:W-:Y:S05]  /*14cc0*/  BSYNC B1 ;  /* 0x0000000000017941 */ /* 0x000fea0003800000 */
.L_x_564:
        /* <DEDUP_REMOVED lines=12> */
.L_x_567:
[----:B------:R-:W-:Y:S05]  /*14d90*/  BSYNC B1 ;  /* 0x0000000000017941 */ /* 0x000fea0003800000 */
.L_x_566:
        /* <DEDUP_REMOVED lines=9> */
.L_x_569:
[----:B------:R-:W-:Y:S05]  /*14e30*/  BSYNC B1 ;  /* 0x0000000000017941 */ /* 0x000fea0003800000 */
.L_x_568:
        /* <DEDUP_REMOVED lines=9> */
.L_x_571:
[----:B------:R-:W-:Y:S05]  /*14ed0*/  BSYNC B1 ;  /* 0x0000000000017941 */ /* 0x000fea0003800000 */
.L_x_570:
        /* <DEDUP_REMOVED lines=11> */
.L_x_573:
[----:B------:R-:W-:Y:S05]  /*14f90*/  BSYNC B1 ;  /* 0x0000000000017941 */ /* 0x000fea0003800000 */
.L_x_572:
        /* <DEDUP_REMOVED lines=12> */
.L_x_575:
[----:B------:R-:W-:Y:S05]  /*15060*/  BSYNC B1 ;  /* 0x0000000000017941 */ /* 0x000fea0003800000 */
.L_x_574:
        /* <DEDUP_REMOVED lines=9> */
.L_x_577:
[----:B------:R-:W-:Y:S05]  /*15100*/  BSYNC B1 ;  /* 0x0000000000017941 */ /* 0x000fea0003800000 */
.L_x_576:
        /* <DEDUP_REMOVED lines=9> */
.L_x_579:
[----:B------:R-:W-:Y:S05]  /*151a0*/  BSYNC B1 ;  /* 0x0000000000017941 */ /* 0x000fea0003800000 */
.L_x_578:
        /* <DEDUP_REMOVED lines=11> */
.L_x_581:
[----:B------:R-:W-:Y:S05]  /*15260*/  BSYNC B1 ;  /* 0x0000000000017941 */ /* 0x000fea0003800000 */
.L_x_580:
        /* <DEDUP_REMOVED lines=12> */
.L_x_583:
[----:B------:R-:W-:Y:S05]  /*15330*/  BSYNC B1 ;  /* 0x0000000000017941 */ /* 0x000fea0003800000 */
.L_x_582:
        /* <DEDUP_REMOVED lines=9> */
.L_x_585:
[----:B------:R-:W-:Y:S05]  /*153d0*/  BSYNC B1 ;  /* 0x0000000000017941 */ /* 0x000fea0003800000 */
.L_x_584:
        /* <DEDUP_REMOVED lines=9> */
.L_x_587:
[----:B------:R-:W-:Y:S05]  /*15470*/  BSYNC B1 ;  /* 0x0000000000017941 */ /* 0x000fea0003800000 */
.L_x_586:
        /* <DEDUP_REMOVED lines=11> */
.L_x_589:
[----:B------:R-:W-:Y:S05]  /*15530*/  BSYNC B1 ;  /* 0x0000000000017941 */ /* 0x000fea0003800000 */
.L_x_588:
        /* <DEDUP_REMOVED lines=12> */
.L_x_591:
[----:B------:R-:W-:Y:S05]  /*15600*/  BSYNC B1 ;  /* 0x0000000000017941 */ /* 0x000fea0003800000 */
.L_x_590:
        /* <DEDUP_REMOVED lines=9> */
.L_x_593:
[----:B------:R-:W-:Y:S05]  /*156a0*/  BSYNC B1 ;  /* 0x0000000000017941 */ /* 0x000fea0003800000 */
.L_x_592:
        /* <DEDUP_REMOVED lines=9> */
.L_x_595:
[----:B------:R-:W-:Y:S05]  /*15740*/  BSYNC B1 ;  /* 0x0000000000017941 */ /* 0x000fea0003800000 */
.L_x_594:
        /* <DEDUP_REMOVED lines=11> */
.L_x_597:
[----:B------:R-:W-:Y:S05]  /*15800*/  BSYNC B1 ;  /* 0x0000000000017941 */ /* 0x000fea0003800000 */
.L_x_596:
        /* <DEDUP_REMOVED lines=12> */
.L_x_599:
[----:B------:R-:W-:Y:S05]  /*158d0*/  BSYNC B1 ;  /* 0x0000000000017941 */ /* 0x000fea0003800000 */
.L_x_598:
        /* <DEDUP_REMOVED lines=9> */
.L_x_601:
[----:B------:R-:W-:Y:S05]  /*15970*/  BSYNC B1 ;  /* 0x0000000000017941 */ /* 0x000fea0003800000 */
.L_x_600:
[----:B-1---5:R-:W-:Y:S01]  /*15980*/  IMAD.U32 R3, R221, 0x10000, RZ ;  /* 0x00010000dd037824 */ /* 0x022fe200078e00ff */
[----:B------:R-:W-:Y:S01]  /*15990*/  ISETP.GT.AND P2, PT, R0, 0xb8, P1 ;  /* 0x000000b80000780c */ /* 0x000fe20000f44270 */
[----:B------:R-:W-:Y:S02]  /*159a0*/  BSSY B1, `(.L_x_602) ;  /* 0x0000007000017945 */ /* 0x000fe40003800000 */
[----:B0-2-4-:R-:W-:-:S04]  /*159b0*/  FMUL R6, R3, R16 ;  /* 0x0000001003067220 */ /* 0x015fc80000400000 */
[----:B------:R-:W-:-:S05]  /*159c0*/  FFMA R6, R117, R2, R6 ;  /* 0x0000000275067223 */ /* 0x000fca0000000006 */
[----:B------:R-:W-:-:S05]  /*159d0*/  F2FP.BF16.F32.PACK_AB R6, RZ, R6 ;  /* 0x00000006ff06723e */ /* 0x000fca00000010ff */
[----:B------:R0:W-:Y:S01]  /*159e0*/  @P0 STG.E.U16 desc[UR36][R4.64+0x172], R6 ;  /* 0x0001720604000986 */ /* 0x0001e2000c101524 */
[----:B------:R-:W-:Y:S05]  /*159f0*/  @!P2 BRA `(.L_x_603) ;  /* 0x000000000004a947 */ /* 0x000fea0003800000 */
[----:B------:R1:W5:Y:S02]  /*15a00*/  LDG.E.LTC128B.U16 R221, desc[UR36][R12.64+0x170] ;  /* 0x000170240cdd7981 */ /* 0x000364000c1e1520 */
.L_x_603:
[----:B------:R-:W-:Y:S05]  /*15a10*/  BSYNC B1 ;  /* 0x0000000000017941 */ /* 0x000fea0003800000 */
.L_x_602:
[----:B-----5:R-:W-:Y:S01]  /*15a20*/  IMAD.U32 R3, R221, 0x10000, RZ ;  /* 0x00010000dd037824 */ /* 0x020fe200078e00ff */
[----:B0-----:R-:W-:Y:S01]  /*15a30*/  @P2 MOV R5, R227 ;  /* 0x000000e300052202 */ /* 0x001fe20000000f00 */
[----:B------:R-:W-:Y:S01]  /*15a40*/  @P2 IMAD.MOV.U32 R4, RZ, RZ, R226 ;  /* 0x000000ffff042224 */ /* 0x000fe200078e00e2 */
        /* <DEDUP_REMOVED lines=8> */
.L_x_605:
[----:B------:R-:W-:Y:S05]  /*15ad0*/  BSYNC B1 ;  /* 0x0000000000017941 */ /* 0x000fea0003800000 */
.L_x_604:
[----:B------:R-:W-:Y:S05]  /*15ae0*/  @!P1 BRA `(.L_x_606) ;  /* 0x0000005400b49947 */ /* 0x000fea0003800000 */
[----:B-----5:R-:W-:-:S04]  /*15af0*/  IMAD.U32 R221, R221, 0x10000, RZ ;  /* 0x00010000dddd7824 */ /* 0x020fc800078e00ff */
[----:B------:R-:W-:-:S04]  /*15b00*/  FMUL R0, R221, R16 ;  /* 0x00000010dd007220 */ /* 0x000fc80000400000 */
[----:B------:R-:W-:-:S05]  /*15b10*/  FFMA R0, R119, R2, R0 ;  /* 0x0000000277007223 */ /* 0x000fca0000000000 */
[----:B------:R-:W-:-:S05]  /*15b20*/  F2FP.BF16.F32.PACK_AB R0, RZ, R0 ;  /* 0x00000000ff00723e */ /* 0x000fca00000010ff */
[----:B------:R4:W-:Y:S01]  /*15b30*/  STG.E.U16 desc[UR36][R226.64+0x172], R0 ;  /* 0x00017200e2007986 */ /* 0x0009e2000c101524 */
[----:B------:R-:W-:Y:S05]  /*15b40*/  BRA `(.L_x_606) ;  /* 0x00000054009c7947 */ /* 0x000fea0003800000 */
.L_x_35:
[----:B------:R-:W2:Y:S01]  /*15b50*/  LDL.LU R8, [R1+0xc] ;  /* 0x00000c0001087983 */ /* 0x000ea20000300800 */
[----:B------:R-:W-:-:S03]  /*15b60*/  ULDC.64 UR4, c[0x0][0x5c0] ;  /* 0x0001700000047ab9 */ /* 0x000fc60000000a00 */
[----:B------:R-:W3:Y:S04]  /*15b70*/  LDL.LU R15, [R1+0x60] ;  /* 0x00006000010f7983 */ /* 0x000ee80000300800 */
[----:B------:R-:W4:Y:S04]  /*15b80*/  LDL.LU R14, [R1+0x64] ;  /* 0x00006400010e7983 */ /* 0x000f280000300800 */
        /* <DEDUP_REMOVED lines=18> */
[----:B------:R0:W-:Y:S04]  /*15cb0*/  STL [R1+0x228], R82 ;  /* 0x0002285201007387 */ /* 0x0001e80000100800 */
[----:B0-----:R-:W3:Y:S04]  /*15cc0*/  LDL.LU R82, [R1+0xb4] ;  /* 0x0000b40001527983 */ /* 0x001ee80000300800 */
[----:B------:R0:W-:Y:S04]  /*15cd0*/  STL [R1+0x224], R83 ;  /* 0x0002245301007387 */ /* 0x0001e80000100800 */
[----:B0-----:R-:W4:Y:S04]  /*15ce0*/  LDL.LU R83, [R1+0xbc] ;  /* 0x0000bc0001537983 */ /* 0x001f280000300800 */
        /* <DEDUP_REMOVED lines=11> */
[----:B------:R-:W-:Y:S04]  /*15da0*/  STL [R1+0x220], R84 ;  /* 0x0002205401007387 */ /* 0x000fe80000100800 */
[----:B------:R0:W-:Y:S04]  /*15db0*/  STL [R1+0x21c], R85 ;  /* 0x00021c5501007387 */ /* 0x0001e80000100800 */
[----:B0-----:R-:W4:Y:S04]  /*15dc0*/  LDL.LU R85, [R1+0xb8] ;  /* 0x0000b80001557983 */ /* 0x001f280000300800 */
        /* <DEDUP_REMOVED lines=58> */
[----:B------:R0:W-:Y:S01]  /*16170*/  STL [R1+0x1a4], R115 ;  /* 0x0001a47301007387 */ /* 0x0001e20000100800 */
[----:B------:R-:W-:-:S03]  /*16180*/  LEA R4, P0, R6, UR4, 0x1 ;  /* 0x0000000406047c11 */ /* 0x000fc6000f8008ff */
[----:B0-----:R-:W4:Y:S04]  /*16190*/  LDL.LU R115, [R1+0x134] ;  /* 0x0001340001737983 */ /* 0x001f280000300800 */
[----:B------:R0:W-:Y:S04]  /*161a0*/  STL [R1+0x1a0], R116 ;  /* 0x0001a07401007387 */ /* 0x0001e80000100800 */
[----:B0-----:R-:W4:Y:S04]  /*161b0*/  LDL.LU R116, [R1+0x138] ;  /* 0x0001380001747983 */ /* 0x001f280000300800 */
[----:B------:R0:W-:Y:S01]  /*161c0*/  STL [R1+0x19c], R117 ;  /* 0x00019c7501007387 */ /* 0x0001e20000100800 */
[----:B------:R-:W-:-:S03]  /*161d0*/  LEA.HI.X R5, R6, UR5, R10, 0x1, P0 ;  /* 0x0000000506057c11 */ /* 0x000fc600080f0c0a */
        /* <DEDUP_REMOVED lines=9> */
[----:B------:R-:W2:Y:S04]  /*16270*/  LDL.LU R6, [R1] ;  /* 0x0000000001067983 */ /* 0x000ea80000300800 */
[----:B------:R-:W3:Y:S04]  /*16280*/  LDL.LU R7, [R1+0x8] ;  /* 0x0000080001077983 */ /* 0x000ee80000300800 */
[----:B------:R-:W4:Y:S01]  /*16290*/  LDL.LU R10, [R1+0x7c] ;  /* 0x00007c00010a7983 */ /* 0x000f220000300800 */
[----:B--2---:R-:W-:-:S05]  /*162a0*/  FMUL R6, R6, R2 ;  /* 0x0000000206067220 */ /* 0x004fca0000400000 */
[----:B------:R-:W-:-:S05]  /*162b0*/  F2FP.BF16.F32.PACK_AB R6, RZ, R6 ;  /* 0x00000006ff06723e */ /* 0x000fca00000010ff */
[----:B------:R0:W-:Y:S04]  /*162c0*/  @P2 STG.E.U16 desc[UR36][R4.64], R6 ;  /* 0x0000000604002986 */ /* 0x0001e8000c101524 */
[----:B0-----:R-:W2:Y:S01]  /*162d0*/  LDL.LU R6, [R1+0x4] ;  /* 0x0000040001067983 */ /* 0x001ea20000300800 */
[----:B------:R-:W-:Y:S01]  /*162e0*/  ISETP.GT.AND P0, PT, R0, 0x1, P1 ;  /* 0x000000010000780c */ /* 0x000fe20000f04270 */
[-C--:B---3--:R-:W-:Y:S01]  /*162f0*/  FMUL R7, R7, R2.reuse ;  /* 0x0000000207077220 */ /* 0x088fe20000400000 */
[----:B------:R-:W-:Y:S01]  /*16300*/  USHF.L.U32 UR5, UR8, 0x4, URZ ;  /* 0x0000000408057899 */ /* 0x000fe2000800063f */
[----:B------:R-:W-:Y:S01]  /*16310*/  FMUL R8, R8, R2 ;  /* 0x0000000208087220 */ /* 0x000fe20000400000 */
[----:B------:R-:W-:Y:S02]  /*16320*/  USHF.L.U64.HI UR4, UR8, 0x4, UR9 ;  /* 0x0000000408047899 */ /* 0x000fe40008010209 */
[----:B------:R-:W-:-:S02]  /*16330*/  F2FP.BF16.F32.PACK_AB R7, RZ, R7 ;  /* 0x00000007ff07723e */ /* 0x000fc400000010ff */
[----:B------:R-:W-:Y:S02]  /*16340*/  F2FP.BF16.F32.PACK_AB R8, RZ, R8 ;  /* 0x00000008ff08723e */ /* 0x000fe400000010ff */
[----:B------:R-:W-:Y:S01]  /*16350*/  PRMT R9, R7, 0x7610, R9 ;  /* 0x0000761007097816 */ /* 0x000fe20000000009 */
[----:B--2---:R-:W-:-:S05]  /*16360*/  FMUL R6, R6, R2 ;  /* 0x0000000206067220 */ /* 0x004fca0000400000 */
[----:B------:R-:W-:-:S05]  /*16370*/  F2FP.BF16.F32.PACK_AB R6, RZ, R6 ;  /* 0x00000006ff06723e */ /* 0x000fca00000010ff */
[----:B------:R0:W-:Y:S01]  /*16380*/  @P0 STG.E.U16 desc[UR36][R4.64+0x2], R6 ;  /* 0x0000020604000986 */ /* 0x0001e2000c101524 */
[----:B------:R-:W-:-:S04]  /*16390*/  ISETP.GT.AND P0, PT, R3, 0x8, PT ;  /* 0x000000080300780c */ /* 0x000fc80003f04270 */
[----:B------:R-:W-:Y:S02]  /*163a0*/  ISETP.GT.AND P2, PT, R0, RZ, P0 ;  /* 0x000000ff0000720c */ /* 0x000fe40000744270 */
[----:B0-----:R-:W-:-:S04]  /*163b0*/  IADD3 R6, P3, R4, UR5, RZ ;  /* 0x0000000504067c10 */ /* 0x001fc8000ff7e0ff */
[----:B------:R-:W-:-:S07]  /*163c0*/  IADD3.X R7, R5, UR4, RZ, P3, !PT ;  /* 0x0000000405077c10 */ /* 0x000fce0009ffe4ff */
[----:B------:R0:W-:Y:S01]  /*163d0*/  @P2 STG.E.U16 desc[UR36][R6.64], R9 ;  /* 0x0000000906002986 */ /* 0x0001e2000c101524 */
[----:B------:R-:W-:-:S03]  /*163e0*/  ISETP.GT.AND P2, PT, R0, 0x1, P0 ;  /* 0x000000010000780c */ /* 0x000fc60000744270 */
[----:B0-----:R-:W2:Y:S10]  /*163f0*/  LDL.LU R9, [R1+0x58] ;  /* 0x0000580001097983 */ /* 0x001eb40000300800 */
[----:B------:R0:W-:Y:S04]  /*16400*/  @P2 STG.E.U16 desc[UR36][R6.64+0x2], R8 ;  /* 0x0000020806002986 */ /* 0x0001e8000c101524 */
[----:B0-----:R-:W3:Y:S01]  /*16410*/  LDL.LU R8, [R1+0x10] ;  /* 0x0000100001087983 */ /* 0x001ee20000300800 */
[----:B------:R-:W-:Y:S01]  /*16420*/  ISETP.GT.AND P2, PT, R0, 0x8, P1 ;  /* 0x000000080000780c */ /* 0x000fe20000f44270 */
[----:B---3--:R-:W-:-:S05]  /*16430*/  FMUL R8, R8, R2 ;  /* 0x0000000208087220 */ /* 0x008fca0000400000 */
[----:B------:R-:W-:-:S07]  /*16440*/  F2FP.BF16.F32.PACK_AB R8, RZ, R8 ;  /* 0x00000008ff08723e */ /* 0x000fce00000010ff */
        /* <DEDUP_REMOVED lines=83> */
[-C--:B--2---:R-:W-:Y:S01]  /*16980*/  FMUL R9, R9, R2.reuse ;  /* 0x0000000209097220 */ /* 0x084fe20000400000 */
[----:B------:R-:W-:-:S04]  /*16990*/  FMUL R237, R82, R2 ;  /* 0x0000000252ed7220 */ /* 0x000fc80000400000 */
[----:B------:R-:W-:Y:S01]  /*169a0*/  F2FP.BF16.F32.PACK_AB R9, RZ, R9 ;  /* 0x00000009ff09723e */ /* 0x000fe200000010ff */
[----:B----4-:R-:W-:-:S03]  /*169b0*/  FMUL R236, R83, R2 ;  /* 0x0000000253ec7220 */ /* 0x010fc60000400000 */
[----:B------:R-:W-:Y:S01]  /*169c0*/  PRMT R84, R9, 0x7610, R84 ;  /* 0x0000761009547816 */ /* 0x000fe20000000054 */
[----:B---3--:R-:W-:-:S05]  /*169d0*/  FMUL R8, R8, R2 ;  /* 0x0000000208087220 */ /* 0x008fca0000400000 */
[----:B------:R-:W-:-:S05]  /*169e0*/  F2FP.BF16.F32.PACK_AB R8, RZ, R8 ;  /* 0x00000008ff08723e */ /* 0x000fca00000010ff */
[----:B------:R0:W-:Y:S04]  /*169f0*/  @P2 STG.E.U16 desc[UR36][R4.64+0x52], R8 ;  /* 0x0000520804002986 */ /* 0x0001e8000c101524 */
[----:B0-----:R-:W2:Y:S01]  /*16a00*/  LDL.LU R8, [R1+0x5c] ;  /* 0x00005c0001087983 */ /* 0x001ea20000300800 */
[----:B------:R-:W-:Y:S01]  /*16a10*/  ISETP.GT.AND P5, PT, R0, 0x30, P1 ;  /* 0x000000300000780c */ /* 0x000fe20000fa4270 */
[-C--:B------:R-:W-:Y:S01]  /*16a20*/  FMUL R15, R15, R2.reuse ;  /* 0x000000020f0f7220 */ /* 0x080fe20000400000 */
[-C--:B------:R-:W-:Y:S01]  /*16a30*/  FMUL R14, R14, R2.reuse ;  /* 0x000000020e0e7220 */ /* 0x080fe20000400000 */
[----:B------:R-:W3:Y:S01]  /*16a40*/  LDL.LU R82, [R1+0x228] ;  /* 0x0002280001527983 */ /* 0x000ee20000300800 */
[-C--:B------:R-:W-:Y:S01]  /*16a50*/  FMUL R13, R13, R2.reuse ;  /* 0x000000020d0d7220 */ /* 0x080fe20000400000 */
[-C--:B------:R-:W-:Y:S01]  /*16a60*/  FMUL R12, R12, R2.reuse ;  /* 0x000000020c0c7220 */ /* 0x080fe20000400000 */
[-C--:B------:R-:W-:Y:S01]  /*16a70*/  FMUL R11, R11, R2.reuse ;  /* 0x000000020b0b7220 */ /* 0x080fe20000400000 */
[----:B------:R-:W4:Y:S01]  /*16a80*/  LDL.LU R83, [R1+0x224] ;  /* 0x0002240001537983 */ /* 0x000f220000300800 */
[-C--:B------:R-:W-:Y:S01]  /*16a90*/  FMUL R221, R221, R2.reuse ;  /* 0x00000002dddd7220 */ /* 0x080fe20000400000 */
[-C--:B------:R-:W-:Y:S01]  /*16aa0*/  FMUL R223, R223, R2.reuse ;  /* 0x00000002dfdf7220 */ /* 0x080fe20000400000 */
[-C--:B------:R-:W-:Y:S01]  /*16ab0*/  FMUL R10, R10, R2.reuse ;  /* 0x000000020a0a7220 */ /* 0x080fe20000400000 */
[----:B------:R-:W3:Y:S01]  /*16ac0*/  LDL.LU R9, [R1+0x17c] ;  /* 0x00017c0001097983 */ /* 0x000ee20000300800 */
[----:B------:R-:W-:Y:S01]  /*16ad0*/  ISETP.GT.AND P2, PT, R0, 0x28, P0 ;  /* 0x000000280000780c */ /* 0x000fe20000744270 */
[-C--:B------:R-:W-:Y:S01]  /*16ae0*/  FMUL R222, R222, R2.reuse ;  /* 0x00000002dede7220 */ /* 0x080fe20000400000 */
[C---:B------:R-:W-:Y:S01]  /*16af0*/  ISETP.GT.AND P4, PT, R0.reuse, 0x29, P0 ;  /* 0x000000290000780c */ /* 0x040fe20000784270 */
[-C--:B------:R-:W-:Y:S01]  /*16b00*/  FMUL R225, R225, R2.reuse ;  /* 0x00000002e1e17220 */ /* 0x080fe20000400000 */
[----:B------:R-:W-:Y:S01]  /*16b10*/  F2FP.BF16.F32.PACK_AB R15, RZ, R15 ;  /* 0x0000000fff0f723e */ /* 0x000fe200000010ff */
[-C--:B------:R-:W-:Y:S01]  /*16b20*/  FMUL R227, R227, R2.reuse ;  /* 0x00000002e3e37220 */ /* 0x080fe20000400000 */
[----:B------:R-:W-:Y:S01]  /*16b30*/  ISETP.GT.AND P3, PT, R0, 0x31, P1 ;  /* 0x000000310000780c */ /* 0x000fe20000f64270 */
[-C--:B------:R-:W-:Y:S01]  /*16b40*/  FMUL R224, R224, R2.reuse ;  /* 0x00000002e0e07220 */ /* 0x080fe20000400000 */
[-C--:B------:R-:W-:Y:S01]  /*16b50*/  FMUL R226, R226, R2.reuse ;  /* 0x00000002e2e27220 */ /* 0x080fe20000400000 */
[-C--:B------:R-:W-:Y:S01]  /*16b60*/  FMUL R229, R229, R2.reuse ;  /* 0x00000002e5e57220 */ /* 0x080fe20000400000 */
[-C--:B------:R-:W-:Y:S01]  /*16b70*/  FMUL R231, R231, R2.reuse ;  /* 0x00000002e7e77220 */ /* 0x080fe20000400000 */
[-C--:B------:R-:W-:Y:S01]  /*16b80*/  FMUL R228, R228, R2.reuse ;  /* 0x00000002e4e47220 */ /* 0x080fe20000400000 */
[-C--:B------:R-:W-:Y:S01]  /*16b90*/  FMUL R230, R230, R2.reuse ;  /* 0x00000002e6e67220 */ /* 0x080fe20000400000 */
[----:B------:R-:W-:Y:S01]  /*16ba0*/  @P2 STG.E.U16 desc[UR36][R6.64+0x50], R84 ;  /* 0x0000505406002986 */ /* 0x000fe2000c101524 */
[----:B------:R-:W-:Y:S01]  /*16bb0*/  ISETP.GT.AND P2, PT, R0, 0x38, P1 ;  /* 0x000000380000780c */ /* 0x000fe20000f44270 */
[----:B------:R-:W-:Y:S01]  /*16bc0*/  FMUL R233, R233, R2 ;  /* 0x00000002e9e97220 */ /* 0x000fe20000400000 */
[----:B------:R-:W-:Y:S01]  /*16bd0*/  F2FP.BF16.F32.PACK_AB R14, RZ, R14 ;  /* 0x0000000eff0e723e */ /* 0x000fe200000010ff */
[-C--:B------:R-:W-:Y:S01]  /*16be0*/  FMUL R235, R235, R2.reuse ;  /* 0x00000002ebeb7220 */ /* 0x080fe20000400000 */
[----:B------:R-:W-:Y:S01]  /*16bf0*/  F2FP.BF16.F32.PACK_AB R13, RZ, R13 ;  /* 0x0000000dff0d723e */ /* 0x000fe200000010ff */
[----:B------:R-:W-:Y:S01]  /*16c00*/  FMUL R232, R232, R2 ;  /* 0x00000002e8e87220 */ /* 0x000fe20000400000 */
[----:B------:R-:W-:Y:S01]  /*16c10*/  F2FP.BF16.F32.PACK_AB R12, RZ, R12 ;  /* 0x0000000cff0c723e */ /* 0x000fe200000010ff */
[----:B------:R-:W-:Y:S01]  /*16c20*/  FMUL R234, R234, R2 ;  /* 0x00000002eaea7220 */ /* 0x000fe20000400000 */
[----:B------:R-:W-:-:S02]  /*16c30*/  F2FP.BF16.F32.PACK_AB R11, RZ, R11 ;  /* 0x0000000bff0b723e */ /* 0x000fc400000010ff */
[----:B------:R-:W-:Y:S01]  /*16c40*/  F2FP.BF16.F32.PACK_AB R221, RZ, R221 ;  /* 0x000000ddffdd723e */ /* 0x000fe200000010ff */
[-C--:B------:R-:W-:Y:S01]  /*16c50*/  FMUL R85, R85, R2.reuse ;  /* 0x0000000255557220 */ /* 0x080fe20000400000 */
[----:B------:R-:W-:Y:S01]  /*16c60*/  F2FP.BF16.F32.PACK_AB R223, RZ, R223 ;  /* 0x000000dfffdf723e */ /* 0x000fe200000010ff */
[----:B------:R-:W-:Y:S01]  /*16c70*/  FMUL R86, R86, R2 ;  /* 0x0000000256567220 */ /* 0x000fe20000400000 */
[----:B------:R-:W-:Y:S01]  /*16c80*/  F2FP.BF16.F32.PACK_AB R10, RZ, R10 ;  /* 0x0000000aff0a723e */ /* 0x000fe200000010ff */
[----:B------:R-:W-:Y:S01]  /*16c90*/  FMUL R87, R87, R2 ;  /* 0x0000000257577220 */ /* 0x000fe20000400000 */
[----:B------:R-:W-:Y:S01]  /*16ca0*/  F2FP.BF16.F32.PACK_AB R222, RZ, R222 ;  /* 0x000000deffde723e */ /* 0x000fe200000010ff */
[-C--:B------:R-:W-:Y:S01]  /*16cb0*/  FMUL R88, R88, R2.reuse ;  /* 0x0000000258587220 */ /* 0x080fe20000400000 */
        /* <DEDUP_REMOVED lines=25> */
[----:B------:R-:W-:Y:S01]  /*16e50*/  FMUL R101, R101, R2 ;  /* 0x0000000265657220 */ /* 0x000fe20000400000 */
[----:B------:R-:W-:Y:S01]  /*16e60*/  F2FP.BF16.F32.PACK_AB R236, RZ, R236 ;  /* 0x000000ecffec723e */ /* 0x000fe200000010ff */
[-C--:B------:R-:W-:Y:S01]  /*16e70*/  FMUL R102, R102, R2.reuse ;  /* 0x0000000266667220 */ /* 0x080fe20000400000 */
        /* <DEDUP_REMOVED lines=24> */
[-C--:B--2---:R-:W-:Y:S01]  /*17000*/  FMUL R8, R8, R2.reuse ;  /* 0x0000000208087220 */ /* 0x084fe20000400000 */
[-C--:B------:R-:W-:Y:S01]  /*17010*/  FMUL R23, R23, R2.reuse ;  /* 0x0000000217177220 */ /* 0x080fe20000400000 */
[-C--:B------:R-:W-:Y:S01]  /*17020*/  FMUL R216, R216, R2.reuse ;  /* 0x00000002d8d87220 */ /* 0x080fe20000400000 */
[-C--:B------:R-:W-:Y:S01]  /*17030*/  FMUL R217, R217, R2.reuse ;  /* 0x00000002d9d97220 */ /* 0x080fe20000400000 */
[----:B------:R-:W-:Y:S01]  /*17040*/  FMUL R218, R218, R2 ;  /* 0x00000002dada7220 */ /* 0x000fe20000400000 */
[----:B------:R-:W-:Y:S01]  /*17050*/  F2FP.BF16.F32.PACK_AB R8, RZ, R8 ;  /* 0x00000008ff08723e */ /* 0x000fe200000010ff */
[-C--:B------:R-:W-:Y:S01]  /*17060*/  FMUL R219, R219, R2.reuse ;  /* 0x00000002dbdb7220 */ /* 0x080fe20000400000 */
[-C--:B------:R-:W-:Y:S01]  /*17070*/  FMUL R220, R220, R2.reuse ;  /* 0x00000002dcdc7220 */ /* 0x080fe20000400000 */
[----:B------:R-:W-:Y:S01]  /*17080*/  USHF.L.U64.HI UR11, UR8, 0x8, UR9 ;  /* 0x00000008080b7899 */ /* 0x000fe20008010209 */
[----:B------:R-:W-:Y:S01]  /*17090*/  FMUL R120, R120, R2 ;  /* 0x0000000278787220 */ /* 0x000fe20000400000 */
[----:B------:R0:W-:Y:S01]  /*170a0*/  @P4 STG.E.U16 desc[UR36][R6.64+0x52], R8 ;  /* 0x0000520806004986 */ /* 0x0001e2000c101524 */
[----:B------:R-:W-:-:S03]  /*170b0*/  ISETP.GT.AND P4, PT, R0, 0x30, P0 ;  /* 0x000000300000780c */ /* 0x000fc60000784270 */
[----:B------:R-:W-:Y:S01]  /*170c0*/  @P5 STG.E.U16 desc[UR36][R4.64+0x60], R15 ;  /* 0x0000600f04005986 */ /* 0x000fe2000c101524 */
[----:B------:R-:W-:-:S03]  /*170d0*/  ISETP.GT.AND P5, PT, R0, 0x31, P0 ;  /* 0x000000310000780c */ /* 0x000fc600007a4270 */
[----:B------:R-:W-:Y:S01]  /*170e0*/  @P3 STG.E.U16 desc[UR36][R4.64+0x62], R14 ;  /* 0x0000620e04003986 */ /* 0x000fe2000c101524 */
[----:B------:R-:W-:Y:S01]  /*170f0*/  ISETP.GT.AND P3, PT, R0, 0x39, P1 ;  /* 0x000000390000780c */ /* 0x000fe20000f64270 */
[-C--:B---3--:R-:W-:Y:S01]  /*17100*/  FMUL R9, R9, R2.reuse ;  /* 0x0000000209097220 */ /* 0x088fe20000400000 */
[-C--:B------:R-:W-:Y:S01]  /*17110*/  FMUL R121, R121, R2.reuse ;  /* 0x0000000279797220 */ /* 0x080fe20000400000 */
[-C--:B------:R-:W-:Y:S01]  /*17120*/  FMUL R122, R122, R2.reuse ;  /* 0x000000027a7a7220 */ /* 0x080fe20000400000 */
[----:B------:R-:W-:Y:S01]  /*17130*/  FMUL R123, R123, R2 ;  /* 0x000000027b7b7220 */ /* 0x000fe20000400000 */
[----:B------:R-:W-:Y:S01]  /*17140*/  @P4 STG.E.U16 desc[UR36][R6.64+0x60], R13 ;  /* 0x0000600d06004986 */ /* 0x000fe2000c101524 */
[----:B------:R-:W-:-:S03]  /*17150*/  ISETP.GT.AND P4, PT, R0, 0x38, P0 ;  /* 0x000000380000780c */ /* 0x000fc60000784270 */
        /* <DEDUP_REMOVED lines=8> */
[----:B------:R1:W-:Y:S01]  /*171e0*/  @P5 STG.E.U16 desc[UR36][R6.64+0x72], R10 ;  /* 0x0000720a06005986 */ /* 0x0003e2000c101524 */
        /* <DEDUP_REMOVED lines=24> */
[C---:B------:R-:W-:Y:S02]  /*17370*/  ISETP.GT.AND P5, PT, R0.reuse, 0x59, P0 ;  /* 0x000000590000780c */ /* 0x040fe400007a4270 */
[----:B0-----:R-:W-:Y:S01]  /*17380*/  F2FP.BF16.F32.PACK_AB R8, RZ, R85 ;  /* 0x00000055ff08723e */ /* 0x001fe200000010ff */
[----:B------:R-:W-:Y:S01]  /*17390*/  @P2 STG.E.U16 desc[UR36][R4.64+0xb0], R234 ;  /* 0x0000b0ea04002986 */ /* 0x000fe2000c101524 */
[----:B------:R-:W-:Y:S02]  /*173a0*/  ISETP.GT.AND P2, PT, R0, 0x60, P1 ;  /* 0x000000600000780c */ /* 0x000fe40000f44270 */
[----:B-1----:R-:W-:Y:S01]  /*173b0*/  PRMT R10, R8, 0x7610, R10 ;  /* 0x00007610080a7816 */ /* 0x002fe2000000000a */
[----:B------:R-:W-:Y:S01]  /*173c0*/  FMUL R124, R124, R2 ;  /* 0x000000027c7c7220 */ /* 0x000fe20000400000 */
[----:B------:R-:W-:Y:S01]  /*173d0*/  F2FP.BF16.F32.PACK_AB R8, RZ, R86 ;  /* 0x00000056ff08723e */ /* 0x000fe200000010ff */
[----:B------:R-:W-:Y:S01]  /*173e0*/  @P3 STG.E.U16 desc[UR36][R4.64+0xb2], R237 ;  /* 0x0000b2ed04003986 */ /* 0x000fe2000c101524 */
[----:B------:R-:W-:-:S03]  /*173f0*/  ISETP.GT.AND P3, PT, R0, 0x61, P1 ;  /* 0x000000610000780c */ /* 0x000fc60000f64270 */
[----:B------:R0:W-:Y:S01]  /*17400*/  @P4 STG.E.U16 desc[UR36][R6.64+0xb0], R10 ;  /* 0x0000b00a06004986 */ /* 0x0001e2000c101524 */
[----:B------:R-:W-:-:S03]  /*17410*/  ISETP.GT.AND P4, PT, R0, 0x60, P0 ;  /* 0x000000600000780c */ /* 0x000fc60000784270 */
[----:B------:R-:W-:Y:S01]  /*17420*/  @P5 STG.E.U16 desc[UR36][R6.64+0xb2], R236 ;  /* 0x0000b2ec06005986 */ /* 0x000fe2000c101524 */
[----:B------:R-:W-:Y:S01]  /*17430*/  ISETP.GT.AND P5, PT, R0, 0x61, P0 ;  /* 0x000000610000780c */ /* 0x000fe200007a4270 */
[-C--:B------:R-:W-:Y:S01]  /*17440*/  FMUL R125, R125, R2.reuse ;  /* 0x000000027d7d7220 */ /* 0x080fe20000400000 */
[-C--:B------:R-:W-:Y:S01]  /*17450*/  FMUL R126, R126, R2.reuse ;  /* 0x000000027e7e7220 */ /* 0x080fe20000400000 */
[-C--:B------:R-:W-:Y:S01]  /*17460*/  FMUL R127, R127, R2.reuse ;  /* 0x000000027f7f7220 */ /* 0x080fe20000400000 */
[-C--:B------:R-:W-:Y:S01]  /*17470*/  FMUL R129, R129, R2.reuse ;  /* 0x0000000281817220 */ /* 0x080fe20000400000 */
[-C--:B------:R-:W-:Y:S01]  /*17480*/  FMUL R128, R128, R2.reuse ;  /* 0x0000000280807220 */ /* 0x080fe20000400000 */
[-C--:B------:R-:W-:Y:S01]  /*17490*/  FMUL R130, R130, R2.reuse ;  /* 0x0000000282827220 */ /* 0x080fe20000400000 */
[----:B0-----:R-:W-:Y:S01]  /*174a0*/  PRMT R10, R8, 0x7610, R10 ;  /* 0x00007610080a7816 */ /* 0x001fe2000000000a */
[-C--:B------:R-:W-:Y:S01]  /*174b0*/  FMUL R131, R131, R2.reuse ;  /* 0x0000000283837220 */ /* 0x080fe20000400000 */
[----:B------:R-:W-:Y:S01]  /*174c0*/  F2FP.BF16.F32.PACK_AB R8, RZ, R87 ;  /* 0x00000057ff08723e */ /* 0x000fe200000010ff */
[-C--:B------:R-:W-:Y:S01]  /*174d0*/  FMUL R133, R133, R2.reuse ;  /* 0x0000000285857220 */ /* 0x080fe20000400000 */
[----:B------:R-:W-:Y:S01]  /*174e0*/  FMUL R132, R132, R2 ;  /* 0x0000000284847220 */ /* 0x000fe20000400000 */
[----:B------:R0:W-:Y:S01]  /*174f0*/  @P2 STG.E.U16 desc[UR36][R4.64+0xc0], R10 ;  /* 0x0000c00a04002986 */ /* 0x0001e2000c101524 */
[----:B------:R-:W-:-:S02]  /*17500*/  ISETP.GT.AND P2, PT, R0, 0x68, P1 ;  /* 0x000000680000780c */ /* 0x000fc40000f44270 */
[----:B------:R-:W-:Y:S01]  /*17510*/  PRMT R11, R8, 0x7610, R11 ;  /* 0x00007610080b7816 */ /* 0x000fe2000000000b */
[-C--:B------:R-:W-:Y:S01]  /*17520*/  FMUL R134, R134, R2.reuse ;  /* 0x0000000286867220 */ /* 0x080fe20000400000 */
[----:B------:R-:W-:Y:S01]  /*17530*/  F2FP.BF16.F32.PACK_AB R8, RZ, R89 ;  /* 0x00000059ff08723e */ /* 0x000fe200000010ff */
[-C--:B------:R-:W-:Y:S01]  /*17540*/  FMUL R135, R135, R2.reuse ;  /* 0x0000000287877220 */ /* 0x080fe20000400000 */
[-C--:B------:R-:W-:Y:S01]  /*17550*/  FMUL R137, R137, R2.reuse ;  /* 0x0000000289897220 */ /* 0x080fe20000400000 */
[-C--:B------:R-:W-:Y:S01]  /*17560*/  FMUL R136, R136, R2.reuse ;  /* 0x0000000288887220 */ /* 0x080fe20000400000 */
[-C--:B------:R-:W-:Y:S01]  /*17570*/  FMUL R138, R138, R2.reuse ;  /* 0x000000028a8a7220 */ /* 0x080fe20000400000 */
[-C--:B------:R-:W-:Y:S01]  /*17580*/  FMUL R139, R139, R2.reuse ;  /* 0x000000028b8b7220 */ /* 0x080fe20000400000 */
[----:B------:R-:W-:Y:S01]  /*17590*/  FMUL R141, R141, R2 ;  /* 0x000000028d8d7220 */ /* 0x000fe20000400000 */
[----:B0-----:R-:W-:Y:S01]  /*175a0*/  F2FP.BF16.F32.PACK_AB R10, RZ, R88 ;  /* 0x00000058ff0a723e */ /* 0x001fe200000010ff */
[----:B------:R-:W-:Y:S03]  /*175b0*/  @P3 STG.E.U16 desc[UR36][R4.64+0xc2], R11 ;  /* 0x0000c20b04003986 */ /* 0x000fe6000c101524 */
[----:B------:R-:W-:Y:S01]  /*175c0*/  PRMT R12, R10, 0x7610, R12 ;  /* 0x000076100a0c7816 */ /* 0x000fe2000000000c */
[-C--:B------:R-:W-:Y:S01]  /*175d0*/  FMUL R140, R140, R2.reuse ;  /* 0x000000028c8c7220 */ /* 0x080fe20000400000 */
[----:B------:R-:W-:Y:S01]  /*175e0*/  ISETP.GT.AND P3, PT, R0, 0x69, P1 ;  /* 0x000000690000780c */ /* 0x000fe20000f64270 */
[----:B------:R-:W-:Y:S01]  /*175f0*/  FMUL R142, R142, R2 ;  /* 0x000000028e8e7220 */ /* 0x000fe20000400000 */
[----:B------:R-:W-:Y:S01]  /*17600*/  F2FP.BF16.F32.PACK_AB R10, RZ, R90 ;  /* 0x0000005aff0a723e */ /* 0x000fe200000010ff */
[----:B------:R-:W-:Y:S01]  /*17610*/  @P4 STG.E.U16 desc[UR36][R6.64+0xc0], R12 ;  /* 0x0000c00c06004986 */ /* 0x000fe2000c101524 */
[----:B------:R-:W-:-:S03]  /*17620*/  ISETP.GT.AND P4, PT, R0, 0x68, P0 ;  /* 0x000000680000780c */ /* 0x000fc60000784270 */
[----:B------:R0:W-:Y:S01]  /*17630*/  @P5 STG.E.U16 desc[UR36][R6.64+0xc2], R8 ;  /* 0x0000c20806005986 */ /* 0x0001e2000c101524 */
[----:B------:R-:W-:-:S03]  /*17640*/  ISETP.GT.AND P5, PT, R0, 0x69, P0 ;  /* 0x000000690000780c */ /* 0x000fc600007a4270 */
[----:B------:R1:W-:Y:S01]  /*17650*/  @P2 STG.E.U16 desc[UR36][R4.64+0xd0], R10 ;  /* 0x0000d00a04002986 */ /* 0x0003e2000c101524 */
[----:B------:R-:W-:Y:S01]  /*17660*/  ISETP.GT.AND P2, PT, R0, 0x70, P1 ;  /* 0x000000700000780c */ /* 0x000fe20000f44270 */
[-C--:B------:R-:W-:Y:S01]  /*17670*/  FMUL R143, R143, R2.reuse ;  /* 0x000000028f8f7220 */ /* 0x080fe20000400000 */
[-C--:B------:R-:W-:Y:S01]  /*17680*/  FMUL R145, R145, R2.reuse ;  /* 0x0000000291917220 */ /* 0x080fe20000400000 */
[-C--:B------:R-:W-:Y:S01]  /*17690*/  FMUL R144, R144, R2.reuse ;  /* 0x0000000290907220 */ /* 0x080fe20000400000 */
[-C--:B------:R-:W-:Y:S01]  /*176a0*/  FMUL R146, R146, R2.reuse ;  /* 0x0000000292927220 */ /* 0x080fe20000400000 */
[-C--:B------:R-:W-:Y:S01]  /*176b0*/  FMUL R147, R147, R2.reuse ;  /* 0x0000000293937220 */ /* 0x080fe20000400000 */
[-C--:B------:R-:W-:Y:S01]  /*176c0*/  FMUL R149, R149, R2.reuse ;  /* 0x0000000295957220 */ /* 0x080fe20000400000 */
[----:B0-----:R-:W-:Y:S01]  /*176d0*/  F2FP.BF16.F32.PACK_AB R8, RZ, R91 ;  /* 0x0000005bff08723e */ /* 0x001fe200000010ff */
[-C--:B------:R-:W-:Y:S01]  /*176e0*/  FMUL R148, R148, R2.reuse ;  /* 0x0000000294947220 */ /* 0x080fe20000400000 */
[-C--:B------:R-:W-:Y:S01]  /*176f0*/  FMUL R150, R150, R2.reuse ;  /* 0x0000000296967220 */ /* 0x080fe20000400000 */
[----:B------:R-:W-:Y:S01]  /*17700*/  FMUL R151, R151, R2 ;  /* 0x0000000297977220 */ /* 0x000fe20000400000 */
[----:B-1----:R-:W-:Y:S01]  /*17710*/  F2FP.BF16.F32.PACK_AB R10, RZ, R92 ;  /* 0x0000005cff0a723e */ /* 0x002fe200000010ff */
[-C--:B------:R-:W-:Y:S01]  /*17720*/  FMUL R153, R153, R2.reuse ;  /* 0x0000000299997220 */ /* 0x080fe20000400000 */
[----:B------:R-:W-:Y:S01]  /*17730*/  PRMT R11, R8, 0x7610, R11 ;  /* 0x00007610080b7816 */ /* 0x000fe2000000000b */
[-C--:B------:R-:W-:Y:S01]  /*17740*/  FMUL R152, R152, R2.reuse ;  /* 0x0000000298987220 */ /* 0x080fe20000400000 */
[----:B------:R-:W-:Y:S01]  /*17750*/  PRMT R12, R10, 0x7610, R12 ;  /* 0x000076100a0c7816 */ /* 0x000fe2000000000c */
[----:B------:R-:W-:Y:S01]  /*17760*/  FMUL R154, R154, R2 ;  /* 0x000000029a9a7220 */ /* 0x000fe20000400000 */
[----:B------:R-:W-:Y:S01]  /*17770*/  F2FP.BF16.F32.PACK_AB R8, RZ, R93 ;  /* 0x0000005dff08723e */ /* 0x000fe200000010ff */
[----:B------:R-:W-:Y:S01]  /*17780*/  @P3 STG.E.U16 desc[UR36][R4.64+0xd2], R11 ;  /* 0x0000d20b04003986 */ /* 0x000fe2000c101524 */
[----:B------:R-:W-:-:S02]  /*17790*/  ISETP.GT.AND P3, PT, R0, 0x71, P1 ;  /* 0x000000710000780c */ /* 0x000fc40000f64270 */
        /* <DEDUP_REMOVED lines=53> */
[----:B------:R-:W-:Y:S04]  /*17af0*/  @P4 STG.E.U16 desc[UR36][R6.64+0xf0], R12 ;  /* 0x0000f00c06004986 */ /* 0x000fe8000c101524 */
        /* <DEDUP_REMOVED lines=13> */
[-C--:B------:R-:W-:Y:S01]  /*17bd0*/  FMUL R187, R187, R2.reuse ;  /* 0x00000002bbbb7220 */ /* 0x080fe20000400000 */
[----:B-1----:R-:W-:Y:S01]  /*17be0*/  PRMT R10, R8, 0x7610, R10 ;  /* 0x00007610080a7816 */ /* 0x002fe2000000000a */
[-C--:B------:R-:W-:Y:S01]  /*17bf0*/  FMUL R189, R189, R2.reuse ;  /* 0x00000002bdbd7220 */ /* 0x080fe20000400000 */
[----:B------:R-:W-:Y:S01]  /*17c00*/  ISETP.GT.AND P2, PT, R0, 0x88, P1 ;  /* 0x000000880000780c */ /* 0x000fe20000f44270 */
[----:B------:R-:W-:Y:S01]  /*17c10*/  FMUL R188, R188, R2 ;  /* 0x00000002bcbc7220 */ /* 0x000fe20000400000 */
[----:B------:R-:W-:Y:S01]  /*17c20*/  F2FP.BF16.F32.PACK_AB R12, RZ, R104 ;  /* 0x00000068ff0c723e */ /* 0x000fe200000010ff */
[----:B------:R0:W-:Y:S01]  /*17c30*/  @P3 STG.E.U16 desc[UR36][R4.64+0x102], R10 ;  /* 0x0001020a04003986 */ /* 0x0001e2000c101524 */
[----:B------:R-:W-:-:S02]  /*17c40*/  ISETP.GT.AND P3, PT, R0, 0x89, P1 ;  /* 0x000000890000780c */ /* 0x000fc40000f64270 */
[----:B------:R-:W-:Y:S01]  /*17c50*/  PRMT R8, R12, 0x7610, R8 ;  /* 0x000076100c087816 */ /* 0x000fe20000000008 */
[-C--:B------:R-:W-:Y:S01]  /*17c60*/  FMUL R190, R190, R2.reuse ;  /* 0x00000002bebe7220 */ /* 0x080fe20000400000 */
[----:B------:R-:W-:Y:S01]  /*17c70*/  F2FP.BF16.F32.PACK_AB R11, RZ, R105 ;  /* 0x00000069ff0b723e */ /* 0x000fe200000010ff */
[----:B------:R-:W-:Y:S01]  /*17c80*/  FMUL R191, R191, R2 ;  /* 0x00000002bfbf7220 */ /* 0x000fe20000400000 */
[----:B------:R-:W-:Y:S01]  /*17c90*/  F2FP.BF16.F32.PACK_AB R12, RZ, R107 ;  /* 0x0000006bff0c723e */ /* 0x000fe200000010ff */
[----:B------:R1:W-:Y:S01]  /*17ca0*/  @P4 STG.E.U16 desc[UR36][R6.64+0x100], R8 ;  /* 0x0001000806004986 */ /* 0x0003e2000c101524 */
[----:B------:R-:W-:Y:S02]  /*17cb0*/  ISETP.GT.AND P4, PT, R0, 0x88, P0 ;  /* 0x000000880000780c */ /* 0x000fe40000784270 */
[----:B0-----:R-:W-:Y:S01]  /*17cc0*/  F2FP.BF16.F32.PACK_AB R10, RZ, R106 ;  /* 0x0000006aff0a723e */ /* 0x001fe200000010ff */
[----:B------:R0:W-:Y:S01]  /*17cd0*/  @P5 STG.E.U16 desc[UR36][R6.64+0x102], R11 ;  /* 0x0001020b06005986 */ /* 0x0001e2000c101524 */
[----:B------:R-:W-:-:S02]  /*17ce0*/  PRMT R14, R12, 0x7610, R14 ;  /* 0x000076100c0e7816 */ /* 0x000fc4000000000e */
[C---:B------:R-:W-:Y:S01]  /*17cf0*/  ISETP.GT.AND P5, PT, R0.reuse, 0x89, P0 ;  /* 0x000000890000780c */ /* 0x040fe200007a4270 */
[----:B------:R2:W-:Y:S01]  /*17d00*/  @P2 STG.E.U16 desc[UR36][R4.64+0x110], R10 ;  /* 0x0001100a04002986 */ /* 0x0005e2000c101524 */
[C---:B------:R-:W-:Y:S02]  /*17d10*/  ISETP.GT.AND P2, PT, R0.reuse, 0x90, P1 ;  /* 0x000000900000780c */ /* 0x040fe40000f44270 */
[----:B------:R-:W-:Y:S01]  /*17d20*/  F2FP.BF16.F32.PACK_AB R13, RZ, R108 ;  /* 0x0000006cff0d723e */ /* 0x000fe200000010ff */
[----:B------:R3:W-:Y:S01]  /*17d30*/  @P3 STG.E.U16 desc[UR36][R4.64+0x112], R14 ;  /* 0x0001120e04003986 */ /* 0x0007e2000c101524 */
[----:B------:R-:W-:Y:S02]  /*17d40*/  ISETP.GT.AND P3, PT, R0, 0x91, P1 ;  /* 0x000000910000780c */ /* 0x000fe40000f64270 */
[----:B-1----:R-:W-:Y:S01]  /*17d50*/  PRMT R8, R13, 0x7610, R8 ;  /* 0x000076100d087816 */ /* 0x002fe20000000008 */
[----:B------:R-:W-:Y:S01]  /*17d60*/  FMUL R193, R193, R2 ;  /* 0x00000002c1c17220 */ /* 0x000fe20000400000 */
[----:B0-----:R-:W-:Y:S01]  /*17d70*/  F2FP.BF16.F32.PACK_AB R11, RZ, R110 ;  /* 0x0000006eff0b723e */ /* 0x001fe200000010ff */
[----:B------:R-:W-:Y:S01]  /*17d80*/  FMUL R192, R192, R2 ;  /* 0x00000002c0c07220 */ /* 0x000fe20000400000 */
[----:B------:R-:W-:Y:S01]  /*17d90*/  F2FP.BF16.F32.PACK_AB R12, RZ, R109 ;  /* 0x0000006dff0c723e */ /* 0x000fe200000010ff */
[----:B------:R-:W4:Y:S01]  /*17da0*/  LDL.LU R84, [R1+0x220] ;  /* 0x0002200001547983 */ /* 0x000f220000300800 */
[----:B--2---:R-:W-:-:S02]  /*17db0*/  F2FP.BF16.F32.PACK_AB R10, RZ, R111 ;  /* 0x0000006fff0a723e */ /* 0x004fc400000010ff */
[----:B------:R-:W-:Y:S01]  /*17dc0*/  PRMT R13, R11, 0x7610, R13 ;  /* 0x000076100b0d7816 */ /* 0x000fe2000000000d */
[----:B------:R0:W-:Y:S01]  /*17dd0*/  @P4 STG.E.U16 desc[UR36][R6.64+0x110], R8 ;  /* 0x0001100806004986 */ /* 0x0001e2000c101524 */
[----:B------:R-:W-:Y:S02]  /*17de0*/  ISETP.GT.AND P4, PT, R0, 0x90, P0 ;  /* 0x000000900000780c */ /* 0x000fe40000784270 */
[----:B---3--:R-:W-:Y:S01]  /*17df0*/  PRMT R14, R10, 0x7610, R14 ;  /* 0x000076100a0e7816 */ /* 0x008fe2000000000e */
[----:B------:R1:W-:Y:S01]  /*17e00*/  @P5 STG.E.U16 desc[UR36][R6.64+0x112], R12 ;  /* 0x0001120c06005986 */ /* 0x0003e2000c101524 */
[----:B------:R-:W-:-:S03]  /*17e10*/  ISETP.GT.AND P5, PT, R0, 0x91, P0 ;  /* 0x000000910000780c */ /* 0x000fc600007a4270 */
[----:B------:R2:W-:Y:S01]  /*17e20*/  @P2 STG.E.U16 desc[UR36][R4.64+0x120], R13 ;  /* 0x0001200d04002986 */ /* 0x0005e2000c101524 */
[C---:B------:R-:W-:Y:S02]  /*17e30*/  ISETP.GT.AND P2, PT, R0.reuse, 0x98, P1 ;  /* 0x000000980000780c */ /* 0x040fe40000f44270 */
[----:B0-----:R-:W-:Y:S01]  /*17e40*/  F2FP.BF16.F32.PACK_AB R8, RZ, R113 ;  /* 0x00000071ff08723e */ /* 0x001fe200000010ff */
[----:B------:R-:W-:Y:S01]  /*17e50*/  @P3 STG.E.U16 desc[UR36][R4.64+0x122], R14 ;  /* 0x0001220e04003986 */ /* 0x000fe2000c101524 */
[----:B------:R-:W-:Y:S02]  /*17e60*/  ISETP.GT.AND P3, PT, R0, 0x99, P1 ;  /* 0x000000990000780c */ /* 0x000fe40000f64270 */
[----:B------:R-:W-:Y:S01]  /*17e70*/  F2FP.BF16.F32.PACK_AB R10, RZ, R114 ;  /* 0x00000072ff0a723e */ /* 0x000fe200000010ff */
[----:B------:R-:W-:Y:S01]  /*17e80*/  FMUL R194, R194, R2 ;  /* 0x00000002c2c27220 */ /* 0x000fe20000400000 */
[----:B------:R-:W-:Y:S01]  /*17e90*/  F2FP.BF16.F32.PACK_AB R11, RZ, R112 ;  /* 0x00000070ff0b723e */ /* 0x000fe200000010ff */
[-C--:B------:R-:W-:Y:S01]  /*17ea0*/  FMUL R195, R195, R2.reuse ;  /* 0x00000002c3c37220 */ /* 0x080fe20000400000 */
[----:B-1----:R-:W-:Y:S01]  /*17eb0*/  PRMT R12, R8, 0x7610, R12 ;  /* 0x00007610080c7816 */ /* 0x002fe2000000000c */
[-C--:B------:R-:W-:Y:S01]  /*17ec0*/  FMUL R197, R197, R2.reuse ;  /* 0x00000002c5c57220 */ /* 0x080fe20000400000 */
[----:B------:R-:W-:Y:S01]  /*17ed0*/  F2FP.BF16.F32.PACK_AB R8, RZ, R115 ;  /* 0x00000073ff08723e */ /* 0x000fe200000010ff */
[----:B------:R-:W-:Y:S01]  /*17ee0*/  FMUL R196, R196, R2 ;  /* 0x00000002c4c47220 */ /* 0x000fe20000400000 */
[----:B--2---:R-:W-:Y:S01]  /*17ef0*/  PRMT R13, R10, 0x7610, R13 ;  /* 0x000076100a0d7816 */ /* 0x004fe2000000000d */
[----:B------:R0:W-:Y:S01]  /*17f00*/  @P4 STG.E.U16 desc[UR36][R6.64+0x120], R11 ;  /* 0x0001200b06004986 */ /* 0x0001e2000c101524 */
[----:B------:R-:W-:-:S02]  /*17f10*/  ISETP.GT.AND P4, PT, R0, 0x98, P0 ;  /* 0x000000980000780c */ /* 0x000fc40000784270 */
[----:B------:R-:W-:Y:S01]  /*17f20*/  F2FP.BF16.F32.PACK_AB R10, RZ, R116 ;  /* 0x00000074ff0a723e */ /* 0x000fe200000010ff */
[----:B------:R1:W-:Y:S01]  /*17f30*/  @P5 STG.E.U16 desc[UR36][R6.64+0x122], R12 ;  /* 0x0001220c06005986 */ /* 0x0003e2000c101524 */
[----:B------:R-:W-:-:S03]  /*17f40*/  ISETP.GT.AND P5, PT, R0, 0x99, P0 ;  /* 0x000000990000780c */ /* 0x000fc600007a4270 */
[----:B------:R2:W-:Y:S01]  /*17f50*/  @P2 STG.E.U16 desc[UR36][R4.64+0x130], R13 ;  /* 0x0001300d04002986 */ /* 0x0005e2000c101524 */
[----:B------:R-:W-:Y:S02]  /*17f60*/  ISETP.GT.AND P2, PT, R0, 0xa0, P1 ;  /* 0x000000a00000780c */ /* 0x000fe40000f44270 */
[----:B0-----:R-:W-:Y:S01]  /*17f70*/  PRMT R11, R8, 0x7610, R11 ;  /* 0x00007610080b7816 */ /* 0x001fe2000000000b */
[----:B------:R-:W3:Y:S01]  /*17f80*/  LDL.LU R85, [R1+0x21c] ;  /* 0x00021c0001557983 */ /* 0x000ee20000300800 */
[----:B------:R-:W-:Y:S02]  /*17f90*/  F2FP.BF16.F32.PACK_AB R8, RZ, R117 ;  /* 0x00000075ff08723e */ /* 0x000fe400000010ff */
[----:B------:R-:W-:Y:S01]  /*17fa0*/  PRMT R14, R10, 0x7610, R14 ;  /* 0x000076100a0e7816 */ /* 0x000fe2000000000e */
[----:B------:R0:W-:Y:S01]  /*17fb0*/  @P3 STG.E.U16 desc[UR36][R4.64+0x132], R11 ;  /* 0x0001320b04003986 */ /* 0x0001e2000c101524 */
[----:B------:R-:W-:Y:S02]  /*17fc0*/  ISETP.GT.AND P3, PT, R0, 0xa1, P1 ;  /* 0x000000a10000780c */ /* 0x000fe40000f64270 */
[----:B------:R-:W-:Y:S01]  /*17fd0*/  F2FP.BF16.F32.PACK_AB R10, RZ, R118 ;  /* 0x00000076ff0a723e */ /* 0x000fe200000010ff */
[----:B------:R-:W3:Y:S01]  /*17fe0*/  LDL.LU R86, [R1+0x218] ;  /* 0x0002180001567983 */ /* 0x000ee20000300800 */
[----:B-1----:R-:W-:-:S02]  /*17ff0*/  PRMT R12, R8, 0x7610, R12 ;  /* 0x00007610080c7816 */ /* 0x002fc4000000000c */
[----:B------:R-:W-:Y:S01]  /*18000*/  F2FP.BF16.F32.PACK_AB R8, RZ, R119 ;  /* 0x00000077ff08723e */ /* 0x000fe200000010ff */
[----:B------:R-:W-:Y:S01]  /*18010*/  @P4 STG.E.U16 desc[UR36][R6.64+0x130], R14 ;  /* 0x0001300e06004986 */ /* 0x000fe2000c101524 */
[----:B--2---:R-:W-:Y:S02]  /*18020*/  PRMT R13, R10, 0x7610, R13 ;  /* 0x000076100a0d7816 */ /* 0x004fe4000000000d */
[----:B------:R-:W-:Y:S01]  /*18030*/  ISETP.GT.AND P4, PT, R0, 0xa0, P0 ;  /* 0x000000a00000780c */ /* 0x000fe20000784270 */
[----:B------:R-:W-:Y:S01]  /*18040*/  @P5 STG.E.U16 desc[UR36][R6.64+0x132], R12 ;  /* 0x0001320c06005986 */ /* 0x000fe2000c101524 */
[----:B0-----:R-:W-:Y:S02]  /*18050*/  PRMT R11, R8, 0x7610, R11 ;  /* 0x00007610080b7816 */ /* 0x001fe4000000000b */
[C---:B------:R-:W-:Y:S01]  /*18060*/  ISETP.GT.AND P5, PT, R0.reuse, 0xa1, P0 ;  /* 0x000000a10000780c */ /* 0x040fe200007a4270 */
[----:B------:R-:W-:Y:S01]  /*18070*/  @P2 STG.E.U16 desc[UR36][R4.64+0x140], R13 ;  /* 0x0001400d04002986 */ /* 0x000fe2000c101524 */
[----:B------:R-:W-:-:S03]  /*18080*/  ISETP.GT.AND P2, PT, R0, 0xa8, P1 ;  /* 0x000000a80000780c */ /* 0x000fc60000f44270 */
[----:B------:R-:W-:Y:S01]  /*18090*/  @P3 STG.E.U16 desc[UR36][R4.64+0x142], R11 ;  /* 0x0001420b04003986 */ /* 0x000fe2000c101524 */
[C---:B------:R-:W-:Y:S02]  /*180a0*/  ISETP.GT.AND P3, PT, R0.reuse, 0xa9, P1 ;  /* 0x000000a90000780c */ /* 0x040fe40000f64270 */
[----:B------:R-:W-:Y:S01]  /*180b0*/  F2FP.BF16.F32.PACK_AB R10, RZ, R17 ;  /* 0x00000011ff0a723e */ /* 0x000fe200000010ff */
[----:B------:R-:W2:Y:S01]  /*180c0*/  LDL.LU R87, [R1+0x214] ;  /* 0x0002140001577983 */ /* 0x000ea20000300800 */
[----:B------:R-:W-:Y:S02]  /*180d0*/  F2FP.BF16.F32.PACK_AB R8, RZ, R16 ;  /* 0x00000010ff08723e */ /* 0x000fe400000010ff */
[----:B------:R-:W-:Y:S01]  /*180e0*/  F2FP.BF16.F32.PACK_AB R18, RZ, R18 ;  /* 0x00000012ff12723e */ /* 0x000fe200000010ff */
[----:B------:R0:W-:Y:S01]  /*180f0*/  @P4 STG.E.U16 desc[UR36][R6.64+0x140], R10 ;  /* 0x0001400a06004986 */ /* 0x0001e2000c101524 */
[----:B------:R-:W-:Y:S02]  /*18100*/  F2FP.BF16.F32.PACK_AB R19, RZ, R19 ;  /* 0x00000013ff13723e */ /* 0x000fe400000010ff */
[C---:B------:R-:W-:Y:S01]  /*18110*/  ISETP.GT.AND P4, PT, R0.reuse, 0xa8, P0 ;  /* 0x000000a80000780c */ /* 0x040fe20000784270 */
[----:B------:R1:W-:Y:S01]  /*18120*/  @P5 STG.E.U16 desc[UR36][R6.64+0x142], R8 ;  /* 0x0001420806005986 */ /* 0x0003e2000c101524 */
[----:B------:R-:W-:-:S03]  /*18130*/  ISETP.GT.AND P5, PT, R0, 0xa9, P0 ;  /* 0x000000a90000780c */ /* 0x000fc600007a4270 */
        /* <DEDUP_REMOVED lines=8> */
[----:B------:R-:W-:Y:S01]  /*181c0*/  @P4 STG.E.U16 desc[UR36][R6.64+0x150], R20 ;  /* 0x0001501406004986 */ /* 0x000fe2000c101524 */
[----:B------:R-:W-:Y:S02]  /*181d0*/  F2FP.BF16.F32.PACK_AB R23, RZ, R23 ;  /* 0x00000017ff17723e */ /* 0x000fe400000010ff */
[C---:B------:R-:W-:Y:S01]  /*181e0*/  ISETP.GT.AND P4, PT, R0.reuse, 0xb0, P0 ;  /* 0x000000b00000780c */ /* 0x040fe20000784270 */
[----:B------:R-:W-:Y:S01]  /*181f0*/  @P5 STG.E.U16 desc[UR36][R6.64+0x152], R21 ;  /* 0x0001521506005986 */ /* 0x000fe2000c101524 */
[----:B------:R-:W-:-:S03]  /*18200*/  ISETP.GT.AND P5, PT, R0, 0xb1, P0 ;  /* 0x000000b10000780c */ /* 0x000fc600007a4270 */
[----:B------:R-:W-:Y:S01]  /*18210*/  @P2 STG.E.U16 desc[UR36][R4.64+0x160], R22 ;  /* 0x0001601604002986 */ /* 0x000fe2000c101524 */
[C---:B------:R-:W-:Y:S02]  /*18220*/  ISETP.GT.AND P2, PT, R0.reuse, 0xb8, P1 ;  /* 0x000000b80000780c */ /* 0x040fe40000f44270 */
[C---:B------:R-:W-:Y:S01]  /*18230*/  ISETP.GT.AND P1, PT, R0.reuse, 0xb9, P1 ;  /* 0x000000b90000780c */ /* 0x040fe20000f24270 */
[----:B------:R-:W-:Y:S01]  /*18240*/  @P3 STG.E.U16 desc[UR36][R4.64+0x162], R23 ;  /* 0x0001621704003986 */ /* 0x000fe2000c101524 */
[C---:B------:R-:W-:Y:S02]  /*18250*/  ISETP.GT.AND P3, PT, R0.reuse, 0xb8, P0 ;  /* 0x000000b80000780c */ /* 0x040fe40000764270 */
[----:B------:R-:W-:Y:S01]  /*18260*/  ISETP.GT.AND P0, PT, R0, 0xb9, P0 ;  /* 0x000000b90000780c */ /* 0x000fe20000704270 */
[----:B------:R-:W-:Y:S01]  /*18270*/  FMUL R198, R198, R2 ;  /* 0x00000002c6c67220 */ /* 0x000fe20000400000 */
[----:B------:R-:W-:Y:S01]  /*18280*/  F2FP.BF16.F32.PACK_AB R216, RZ, R216 ;  /* 0x000000d8ffd8723e */ /* 0x000fe200000010ff */
[-C--:B------:R-:W-:Y:S01]  /*18290*/  FMUL R199, R199, R2.reuse ;  /* 0x00000002c7c77220 */ /* 0x080fe20000400000 */
[----:B------:R-:W-:Y:S01]  /*182a0*/  F2FP.BF16.F32.PACK_AB R217, RZ, R217 ;  /* 0x000000d9ffd9723e */ /* 0x000fe200000010ff */
[----:B------:R-:W-:Y:S01]  /*182b0*/  FMUL R200, R200, R2 ;  /* 0x00000002c8c87220 */ /* 0x000fe20000400000 */
[----:B------:R-:W-:-:S02]  /*182c0*/  F2FP.BF16.F32.PACK_AB R218, RZ, R218 ;  /* 0x000000daffda723e */ /* 0x000fc400000010ff */
[----:B------:R-:W-:Y:S01]  /*182d0*/  F2FP.BF16.F32.PACK_AB R9, RZ, R9 ;  /* 0x00000009ff09723e */ /* 0x000fe200000010ff */
[----:B------:R-:W-:Y:S01]  /*182e0*/  @P4 STG.E.U16 desc[UR36][R6.64+0x160], R216 ;  /* 0x000160d806004986 */ /* 0x000fe2000c101524 */
[----:B------:R-:W-:Y:S02]  /*182f0*/  F2FP.BF16.F32.PACK_AB R219, RZ, R219 ;  /* 0x000000dbffdb723e */ /* 0x000fe400000010ff */
[----:B------:R-:W-:Y:S01]  /*18300*/  F2FP.BF16.F32.PACK_AB R220, RZ, R220 ;  /* 0x000000dcffdc723e */ /* 0x000fe200000010ff */
[----:B------:R-:W-:Y:S01]  /*18310*/  @P5 STG.E.U16 desc[UR36][R6.64+0x162], R217 ;  /* 0x000162d906005986 */ /* 0x000fe2000c101524 */
[----:B0-----:R-:W-:-:S03]  /*18320*/  PRMT R10, R9, 0x7610, R10 ;  /* 0x00007610090a7816 */ /* 0x001fc6000000000a */
[----:B------:R-:W-:Y:S01]  /*18330*/  @P2 STG.E.U16 desc[UR36][R4.64+0x170], R218 ;  /* 0x000170da04002986 */ /* 0x000fe2000c101524 */
[----:B------:R-:W-:Y:S01]  /*18340*/  ISETP.GT.AND P2, PT, R3, 0x80, PT ;  /* 0x000000800300780c */ /* 0x000fe20003f44270 */
[----:B------:R-:W-:Y:S02]  /*18350*/  IMAD.U32 R9, RZ, RZ, UR8 ;  /* 0x00000008ff097e24 */ /* 0x000fe4000f8e00ff */
[----:B------:R-:W-:Y:S01]  /*18360*/  @P1 STG.E.U16 desc[UR36][R4.64+0x172], R219 ;  /* 0x000172db04001986 */ /* 0x000fe2000c101524 */
[----:B------:R-:W-:-:S03]  /*18370*/  ISETP.GT.AND P1, PT, R0, 0x1, P2 ;  /* 0x000000010000780c */ /* 0x000fc60001724270 */
[----:B------:R-:W-:Y:S01]  /*18380*/  @P3 STG.E.U16 desc[UR36][R6.64+0x170], R220 ;  /* 0x000170dc06003986 */ /* 0x000fe2000c101524 */
[----:B------:R-:W-:-:S03]  /*18390*/  ISETP.GT.AND P3, PT, R3, 0x88, PT ;  /* 0x000000880300780c */ /* 0x000fc60003f64270 */
[----:B------:R0:W-:Y:S01]  /*183a0*/  @P0 STG.E.U16 desc[UR36][R6.64+0x172], R10 ;  /* 0x0001720a06000986 */ /* 0x0001e2000c101524 */
[C---:B------:R-:W-:Y:S02]  /*183b0*/  ISETP.GT.AND P0, PT, R0.reuse, RZ, P2 ;  /* 0x000000ff0000720c */ /* 0x040fe40001704270 */
[----:B-1----:R-:W-:Y:S01]  /*183c0*/  LEA R8, P5, R9, R4, 0x8 ;  /* 0x0000000409087211 */ /* 0x002fe200078a40ff */
[-C--:B------:R-:W-:Y:S01]  /*183d0*/  FMUL R201, R201, R2.reuse ;  /* 0x00000002c9c97220 */ /* 0x080fe20000400000 */
[----:B------:R-:W-:Y:S01]  /*183e0*/  ISETP.GT.AND P4, PT, R0, RZ, P3 ;  /* 0x000000ff0000720c */ /* 0x000fe20001f84270 */
[----:B------:R-:W-:Y:S01]  /*183f0*/  FMUL R202, R202, R2 ;  /* 0x00000002caca7220 */ /* 0x000fe20000400000 */
[----:B------:R-:W-:Y:S01]  /*18400*/  IADD3.X R9, R5, UR11, RZ, P5, !PT ;  /* 0x0000000b05097c10 */ /* 0x000fe2000affe4ff */
[----:B------:R-:W2:Y:S01]  /*18410*/  LDL.LU R89, [R1+0x20c] ;  /* 0x00020c0001597983 */ /* 0x000ea20000300800 */
[----:B------:R-:W-:Y:S02]  /*18420*/  F2FP.BF16.F32.PACK_AB R120, RZ, R120 ;  /* 0x00000078ff78723e */ /* 0x000fe400000010ff */
[----:B------:R-:W-:Y:S01]  /*18430*/  F2FP.BF16.F32.PACK_AB R121, RZ, R121 ;  /* 0x00000079ff79723e */ /* 0x000fe200000010ff */
[----:B------:R-:W2:Y:S01]  /*18440*/  LDL.LU R90, [R1+0x208] ;  /* 0x00020800015a7983 */ /* 0x000ea20000300800 */
[----:B0-----:R-:W-:-:S02]  /*18450*/  IADD3 R6, P5, R8, UR5, RZ ;  /* 0x0000000508067c10 */ /* 0x001fc4000ffbe0ff */
[----:B------:R-:W-:Y:S01]  /*18460*/  F2FP.BF16.F32.PACK_AB R122, RZ, R122 ;  /* 0x0000007aff7a723e */ /* 0x000fe200000010ff */
[----:B------:R-:W-:Y:S01]  /*18470*/  @P0 STG.E.U16 desc[UR36][R8.64], R120 ;  /* 0x0000007808000986 */ /* 0x000fe2000c101524 */
[----:B------:R-:W-:Y:S02]  /*18480*/  IADD3.X R7, R9, UR4, RZ, P5, !PT ;  /* 0x0000000409077c10 */ /* 0x000fe4000affe4ff */
[C---:B------:R-:W-:Y:S01]  /*18490*/  ISETP.GT.AND P0, PT, R0.reuse, 0x1, P3 ;  /* 0x000000010000780c */ /* 0x040fe20001f04270 */
[----:B------:R-:W-:Y:S01]  /*184a0*/  @P1 STG.E.U16 desc[UR36][R8.64+0x2], R121 ;  /* 0x0000027908001986 */ /* 0x000fe2000c101524 */
[----:B------:R-:W-:Y:S02]  /*184b0*/  ISETP.GT.AND P1, PT, R0, 0x8, P2 ;  /* 0x000000080000780c */ /* 0x000fe40001724270 */
[----:B------:R-:W-:Y:S01]  /*184c0*/  IADD3 R10, P5, R8, UR5, RZ ;  /* 0x00000005080a7c10 */ /* 0x000fe2000ffbe0ff */
[----:B------:R-:W-:Y:S01]  /*184d0*/  @P4 STG.E.U16 desc[UR36][R6.64], R122 ;  /* 0x0000007a06004986 */ /* 0x000fe2000c101524 */
[----:B------:R-:W-:-:S02]  /*184e0*/  ISETP.GT.AND P4, PT, R0, 0x9, P2 ;  /* 0x000000090000780c */ /* 0x000fc40001784270 */
[----:B------:R-:W-:Y:S01]  /*184f0*/  F2FP.BF16.F32.PACK_AB R123, RZ, R123 ;  /* 0x0000007bff7b723e */ /* 0x000fe200000010ff */
[----:B------:R-:W2:Y:S01]  /*18500*/  LDL.LU R91, [R1+0x204] ;  /* 0x00020400015b7983 */ /* 0x000ea20000300800 */
[----:B------:R-:W-:Y:S02]  /*18510*/  IADD3.X R11, R9, UR4, RZ, P5, !PT ;  /* 0x00000004090b7c10 */ /* 0x000fe4000affe4ff */
[----:B------:R-:W-:Y:S01]  /*18520*/  F2FP.BF16.F32.PACK_AB R124, RZ, R124 ;  /* 0x0000007cff7c723e */ /* 0x000fe200000010ff */
[----:B------:R-:W2:Y:S01]  /*18530*/  LDL.LU R92, [R1+0x200] ;  /* 0x00020000015c7983 */ /* 0x000ea20000300800 */
[----:B------:R-:W-:-:S03]  /*18540*/  F2FP.BF16.F32.PACK_AB R125, RZ, R125 ;  /* 0x0000007dff7d723e */ /* 0x000fc600000010ff */
[----:B------:R-:W-:Y:S01]  /*18550*/  @P0 STG.E.U16 desc[UR36][R10.64+0x2], R123 ;  /* 0x0000027b0a000986 */ /* 0x000fe2000c101524 */
[----:B------:R-:W-:-:S03]  /*18560*/  ISETP.GT.AND P0, PT, R0, 0x8, P3 ;  /* 0x000000080000780c */ /* 0x000fc60001f04270 */
[----:B------:R-:W-:Y:S01]  /*18570*/  @P1 STG.E.U16 desc[UR36][R8.64+0x10], R124 ;  /* 0x0000107c08001986 */ /* 0x000fe2000c101524 */
[C---:B------:R-:W-:Y:S02]  /*18580*/  ISETP.GT.AND P1, PT, R0.reuse, 0x9, P3 ;  /* 0x000000090000780c */ /* 0x040fe40001f24270 */
[C---:B------:R-:W-:Y:S01]  /*18590*/  ISETP.GT.AND P5, PT, R0.reuse, 0x11, P2 ;  /* 0x000000110000780c */ /* 0x040fe200017a4270 */
[----:B------:R-:W-:Y:S01]  /*185a0*/  @P4 STG.E.U16 desc[UR36][R8.64+0x12], R125 ;  /* 0x0000127d08004986 */ /* 0x000fe2000c101524 */
[----:B------:R-:W-:Y:S02]  /*185b0*/  ISETP.GT.AND P4, PT, R0, 0x10, P2 ;  /* 0x000000100000780c */ /* 0x000fe40001784270 */
[----:B------:R-:W-:Y:S01]  /*185c0*/  F2FP.BF16.F32.PACK_AB R126, RZ, R126 ;  /* 0x0000007eff7e723e */ /* 0x000fe200000010ff */
[-C--:B------:R-:W-:Y:S01]  /*185d0*/  FMUL R203, R203, R2.reuse ;  /* 0x00000002cbcb7220 */ /* 0x080fe20000400000 */
[----:B------:R-:W-:Y:S01]  /*185e0*/  F2FP.BF16.F32.PACK_AB R127, RZ, R127 ;  /* 0x0000007fff7f723e */ /* 0x000fe200000010ff */
[----:B------:R-:W-:Y:S01]  /*185f0*/  FMUL R204, R204, R2 ;  /* 0x00000002cccc7220 */ /* 0x000fe20000400000 */
[----:B------:R-:W-:Y:S01]  /*18600*/  F2FP.BF16.F32.PACK_AB R129, RZ, R129 ;  /* 0x00000081ff81723e */ /* 0x000fe200000010ff */
[----:B------:R-:W-:Y:S01]  /*18610*/  @P0 STG.E.U16 desc[UR36][R6.64+0x10], R126 ;  /* 0x0000107e06000986 */ /* 0x000fe2000c101524 */
[----:B------:R-:W-:-:S02]  /*18620*/  F2FP.BF16.F32.PACK_AB R128, RZ, R128 ;  /* 0x00000080ff80723e */ /* 0x000fc400000010ff */
[C---:B------:R-:W-:Y:S01]  /*18630*/  ISETP.GT.AND P0, PT, R0.reuse, 0x10, P3 ;  /* 0x000000100000780c */ /* 0x040fe20001f04270 */
[----:B------:R-:W-:Y:S01]  /*18640*/  @P1 STG.E.U16 desc[UR36][R10.64+0x12], R127 ;  /* 0x0000127f0a001986 */ /* 0x000fe2000c101524 */
[----:B------:R-:W-:-:S03]  /*18650*/  ISETP.GT.AND P1, PT, R0, 0x11, P3 ;  /* 0x000000110000780c */ /* 0x000fc60001f24270 */
[----:B------:R-:W-:Y:S01]  /*18660*/  @P5 STG.E.U16 desc[UR36][R8.64+0x22], R129 ;  /* 0x0000228108005986 */ /* 0x000fe2000c101524 */
[----:B------:R-:W-:-:S03]  /*18670*/  ISETP.GT.AND P5, PT, R0, 0x19, P2 ;  /* 0x000000190000780c */ /* 0x000fc600017a4270 */
[----:B------:R-:W-:Y:S01]  /*18680*/  @P4 STG.E.U16 desc[UR36][R8.64+0x20], R128 ;  /* 0x0000208008004986 */ /* 0x000fe2000c101524 */
[C---:B------:R-:W-:Y:S02]  /*18690*/  ISETP.GT.AND P4, PT, R0.reuse, 0x18, P2 ;  /* 0x000000180000780c */ /* 0x040fe40001784270 */
[----:B------:R-:W-:Y:S01]  /*186a0*/  F2FP.BF16.F32.PACK_AB R130, RZ, R130 ;  /* 0x00000082ff82723e */ /* 0x000fe200000010ff */
[----:B------:R-:W-:Y:S01]  /*186b0*/  FMUL R205, R205, R2 ;  /* 0x00000002cdcd7220 */ /* 0x000fe20000400000 */
[----:B------:R-:W-:Y:S01]  /*186c0*/  F2FP.BF16.F32.PACK_AB R131, RZ, R131 ;  /* 0x00000083ff83723e */ /* 0x000fe200000010ff */
[----:B------:R-:W2:Y:S01]  /*186d0*/  LDL.LU R93, [R1+0x1fc] ;  /* 0x0001fc00015d7983 */ /* 0x000ea20000300800 */
[----:B------:R-:W-:Y:S02]  /*186e0*/  F2FP.BF16.F32.PACK_AB R133, RZ, R133 ;  /* 0x00000085ff85723e */ /* 0x000fe400000010ff */
[----:B------:R-:W-:Y:S01]  /*186f0*/  F2FP.BF16.F32.PACK_AB R132, RZ, R132 ;  /* 0x00000084ff84723e */ /* 0x000fe200000010ff */
        /* <DEDUP_REMOVED lines=223> */
[----:B------:R-:W2:Y:S01]  /*194f0*/  LDL.LU R107, [R1+0x1c4] ;  /* 0x0001c400016b7983 */ /* 0x000ea20000300800 */
[----:B------:R-:W-:Y:S02]  /*19500*/  F2FP.BF16.F32.PACK_AB R199, RZ, R199 ;  /* 0x000000c7ffc7723e */ /* 0x000fe400000010ff */
[----:B------:R-:W-:-:S02]  /*19510*/  F2FP.BF16.F32.PACK_AB R200, RZ, R200 ;  /* 0x000000c8ffc8723e */ /* 0x000fc400000010ff */
[----:B------:R-:W-:Y:S02]  /*19520*/  F2FP.BF16.F32.PACK_AB R201, RZ, R201 ;  /* 0x000000c9ffc9723e */ /* 0x000fe400000010ff */
[----:B------:R-:W-:Y:S01]  /*19530*/  F2FP.BF16.F32.PACK_AB R202, RZ, R202 ;  /* 0x000000caffca723e */ /* 0x000fe200000010ff */
[----:B------:R-:W-:Y:S01]  /*19540*/  @P0 STG.E.U16 desc[UR36][R6.64+0x130], R198 ;  /* 0x000130c606000986 */ /* 0x000fe2000c101524 */
[----:B------:R-:W-:-:S03]  /*19550*/  ISETP.GT.AND P0, PT, R0, 0xa1, P3 ;  /* 0x000000a10000780c */ /* 0x000fc60001f04270 */
[----:B------:R-:W-:Y:S01]  /*19560*/  @P5 STG.E.U16 desc[UR36][R10.64+0x132], R199 ;  /* 0x000132c70a005986 */ /* 0x000fe2000c101524 */
[----:B------:R-:W-:-:S03]  /*19570*/  ISETP.GT.AND P5, PT, R0, 0xa9, P2 ;  /* 0x000000a90000780c */ /* 0x000fc600017a4270 */
[----:B------:R-:W-:Y:S04]  /*19580*/  @P6 STG.E.U16 desc[UR36][R8.64+0x140], R200 ;  /* 0x000140c808006986 */ /* 0x000fe8000c101524 */
[----:B------:R-:W-:Y:S04]  /*19590*/  @P1 STG.E.U16 desc[UR36][R8.64+0x142], R201 ;  /* 0x000142c908001986 */ /* 0x000fe8000c101524 */
[----:B------:R-:W-:Y:S01]  /*195a0*/  @P4 STG.E.U16 desc[UR36][R6.64+0x140], R202 ;  /* 0x000140ca06004986 */ /* 0x000fe2000c101524 */
[----:B------:R-:W-:Y:S02]  /*195b0*/  ISETP.GT.AND P4, PT, R0, 0xa8, P2 ;  /* 0x000000a80000780c */ /* 0x000fe40001784270 */
[----:B------:R-:W-:Y:S01]  /*195c0*/  F2FP.BF16.F32.PACK_AB R203, RZ, R203 ;  /* 0x000000cbffcb723e */ /* 0x000fe200000010ff */
[----:B------:R-:W2:Y:S01]  /*195d0*/  LDL.LU R108, [R1+0x1c0] ;  /* 0x0001c000016c7983 */ /* 0x000ea20000300800 */
[----:B------:R-:W-:-:S02]  /*195e0*/  F2FP.BF16.F32.PACK_AB R204, RZ, R204 ;  /* 0x000000ccffcc723e */ /* 0x000fc400000010ff */
[----:B------:R-:W-:Y:S01]  /*195f0*/  F2FP.BF16.F32.PACK_AB R205, RZ, R205 ;  /* 0x000000cdffcd723e */ /* 0x000fe200000010ff */
        /* <DEDUP_REMOVED lines=12> */
[----:B------:R-:W-:Y:S02]  /*196c0*/  ISETP.GT.AND P6, PT, R0, 0xb1, P2 ;  /* 0x000000b10000780c */ /* 0x000fe400017c4270 */
[----:B------:R-:W-:Y:S01]  /*196d0*/  F2FP.BF16.F32.PACK_AB R209, RZ, R209 ;  /* 0x000000d1ffd1723e */ /* 0x000fe200000010ff */
[----:B------:R-:W-:Y:S01]  /*196e0*/  FMUL R24, R24, R2 ;  /* 0x0000000218187220 */ /* 0x000fe20000400000 */
[----:B------:R-:W-:Y:S01]  /*196f0*/  F2FP.BF16.F32.PACK_AB R210, RZ, R210 ;  /* 0x000000d2ffd2723e */ /* 0x000fe200000010ff */
[----:B------:R-:W-:Y:S01]  /*19700*/  @P4 STG.E.U16 desc[UR36][R10.64+0x152], R207 ;  /* 0x000152cf0a004986 */ /* 0x000fe2000c101524 */
[----:B------:R-:W-:-:S03]  /*19710*/  ISETP.GT.AND P4, PT, R0, 0xb0, P3 ;  /* 0x000000b00000780c */ /* 0x000fc60001f84270 */
[----:B------:R-:W-:Y:S01]  /*19720*/  @P5 STG.E.U16 desc[UR36][R8.64+0x160], R208 ;  /* 0x000160d008005986 */ /* 0x000fe2000c101524 */
[C---:B------:R-:W-:Y:S02]  /*19730*/  ISETP.GT.AND P5, PT, R0.reuse, 0xb1, P3 ;  /* 0x000000b10000780c */ /* 0x040fe40001fa4270 */
[----:B------:R-:W-:Y:S01]  /*19740*/  F2FP.BF16.F32.PACK_AB R211, RZ, R211 ;  /* 0x000000d3ffd3723e */ /* 0x000fe200000010ff */
[----:B------:R-:W-:Y:S01]  /*19750*/  @P6 STG.E.U16 desc[UR36][R8.64+0x162], R209 ;  /* 0x000162d108006986 */ /* 0x000fe2000c101524 */
[C---:B------:R-:W-:Y:S02]  /*19760*/  ISETP.GT.AND P6, PT, R0.reuse, 0xb8, P2 ;  /* 0x000000b80000780c */ /* 0x040fe400017c4270 */
[C---:B------:R-:W-:Y:S01]  /*19770*/  ISETP.GT.AND P2, PT, R0.reuse, 0xb9, P2 ;  /* 0x000000b90000780c */ /* 0x040fe20001744270 */
[----:B------:R-:W2:Y:S04]  /*19780*/  LDL.LU R109, [R1+0x1bc] ;  /* 0x0001bc00016d7983 */ /* 0x000ea80000300800 */
[----:B------:R-:W-:Y:S04]  /*19790*/  @P4 STG.E.U16 desc[UR36][R6.64+0x160], R210 ;  /* 0x000160d206004986 */ /* 0x000fe8000c101524 */
[----:B------:R-:W-:Y:S01]  /*197a0*/  @P5 STG.E.U16 desc[UR36][R10.64+0x162], R211 ;  /* 0x000162d30a005986 */ /* 0x000fe2000c101524 */
[----:B------:R-:W-:-:S02]  /*197b0*/  ISETP.GT.AND P5, PT, R0, 0xb8, P3 ;  /* 0x000000b80000780c */ /* 0x000fc40001fa4270 */
[----:B------:R-:W-:Y:S01]  /*197c0*/  F2FP.BF16.F32.PACK_AB R212, RZ, R212 ;  /* 0x000000d4ffd4723e */ /* 0x000fe200000010ff */
[----:B------:R-:W2:Y:S01]  /*197d0*/  LDL.LU R110, [R1+0x1b8] ;  /* 0x0001b800016e7983 */ /* 0x000ea20000300800 */
[C---:B------:R-:W-:Y:S02]  /*197e0*/  ISETP.GT.AND P3, PT, R0.reuse, 0xb9, P3 ;  /* 0x000000b90000780c */ /* 0x040fe40001f64270 */
[C---:B------:R-:W-:Y:S02]  /*197f0*/  ISETP.GT.AND P1, PT, R3.reuse, 0x100, PT ;  /* 0x000001000300780c */ /* 0x040fe40003f24270 */
[----:B------:R-:W-:Y:S01]  /*19800*/  F2FP.BF16.F32.PACK_AB R213, RZ, R213 ;  /* 0x000000d5ffd5723e */ /* 0x000fe200000010ff */
[----:B------:R-:W-:Y:S01]  /*19810*/  @P6 STG.E.U16 desc[UR36][R8.64+0x170], R212 ;  /* 0x000170d408006986 */ /* 0x000fe2000c101524 */
[----:B------:R-:W-:Y:S01]  /*19820*/  ISETP.GT.AND P0, PT, R3, 0x108, PT ;  /* 0x000001080300780c */ /* 0x000fe20003f04270 */
[----:B------:R-:W-:Y:S01]  /*19830*/  IMAD.U32 R3, RZ, RZ, UR8 ;  /* 0x00000008ff037e24 */ /* 0x000fe2000f8e00ff */
[----:B------:R-:W-:Y:S01]  /*19840*/  ISETP.GT.AND P6, PT, R0, RZ, P1 ;  /* 0x000000ff0000720c */ /* 0x000fe20000fc4270 */
[----:B------:R0:W-:Y:S01]  /*19850*/  @P2 STG.E.U16 desc[UR36][R8.64+0x172], R213 ;  /* 0x000172d508002986 */ /* 0x0001e2000c101524 */
[----:B------:R-:W-:-:S02]  /*19860*/  F2FP.BF16.F32.PACK_AB R214, RZ, R214 ;  /* 0x000000d6ffd6723e */ /* 0x000fc400000010ff */
[----:B------:R-:W-:Y:S01]  /*19870*/  F2FP.BF16.F32.PACK_AB R215, RZ, R215 ;  /* 0x000000d7ffd7723e */ /* 0x000fe200000010ff */
[----:B------:R-:W2:Y:S01]  /*19880*/  LDL.LU R111, [R1+0x1b4] ;  /* 0x0001b400016f7983 */ /* 0x000ea20000300800 */
[C---:B------:R-:W-:Y:S02]  /*19890*/  LEA R4, P4, R3.reuse, R4, 0x9 ;  /* 0x0000000403047211 */ /* 0x040fe400078848ff */
[----:B------:R-:W-:Y:S01]  /*198a0*/  MOV R12, UR9 ;  /* 0x00000009000c7c02 */ /* 0x000fe20008000f00 */
[----:B------:R-:W2:Y:S01]  /*198b0*/  LDL.LU R112, [R1+0x1b0] ;  /* 0x0001b00001707983 */ /* 0x000ea20000300800 */
[----:B0-----:R-:W-:Y:S02]  /*198c0*/  @P5 IMAD.MOV.U32 R8, RZ, RZ, R6 ;  /* 0x000000ffff085224 */ /* 0x001fe400078e0006 */
[----:B------:R-:W-:Y:S01]  /*198d0*/  @P5 IMAD.MOV.U32 R9, RZ, RZ, R7 ;  /* 0x000000ffff095224 */ /* 0x000fe200078e0007 */
[----:B------:R-:W-:Y:S01]  /*198e0*/  LEA.HI.X R5, R3, R5, R12, 0x9, P4 ;  /* 0x0000000503057211 */ /* 0x000fe200020f4c0c */
[----:B------:R-:W-:Y:S01]  /*198f0*/  FMUL R25, R25, R2 ;  /* 0x0000000219197220 */ /* 0x000fe20000400000 */
[----:B------:R-:W-:Y:S01]  /*19900*/  F2FP.BF16.F32.PACK_AB R24, RZ, R24 ;  /* 0x00000018ff18723e */ /* 0x000fe200000010ff */
[----:B------:R-:W-:Y:S01]  /*19910*/  FMUL R26, R26, R2 ;  /* 0x000000021a1a7220 */ /* 0x000fe20000400000 */
[----:B------:R-:W-:Y:S01]  /*19920*/  @P5 STG.E.U16 desc[UR36][R8.64+0x170], R214 ;  /* 0x000170d608005986 */ /* 0x000fe2000c101524 */
[----:B------:R-:W-:-:S03]  /*19930*/  ISETP.GT.AND P5, PT, R0, RZ, P0 ;  /* 0x000000ff0000720c */ /* 0x000fc600007a4270 */
[----:B------:R-:W-:Y:S01]  /*19940*/  @P3 STG.E.U16 desc[UR36][R10.64+0x172], R215 ;  /* 0x000172d70a003986 */ /* 0x000fe2000c101524 */
[C---:B------:R-:W-:Y:S02]  /*19950*/  ISETP.GT.AND P3, PT, R0.reuse, 0x1, P1 ;  /* 0x000000010000780c */ /* 0x040fe40000f64270 */
[C---:B------:R-:W-:Y:S01]  /*19960*/  ISETP.GT.AND P4, PT, R0.reuse, 0x1, P0 ;  /* 0x000000010000780c */ /* 0x040fe20000784270 */
[----:B------:R-:W-:Y:S01]  /*19970*/  @P6 STG.E.U16 desc[UR36][R4.64], R24 ;  /* 0x0000001804006986 */ /* 0x000fe2000c101524 */
[----:B------:R-:W-:Y:S01]  /*19980*/  ISETP.GT.AND P2, PT, R0, 0x8, P1 ;  /* 0x000000080000780c */ /* 0x000fe20000f44270 */
[-C--:B------:R-:W-:Y:S01]  /*19990*/  FMUL R27, R27, R2.reuse ;  /* 0x000000021b1b7220 */ /* 0x080fe20000400000 */
[----:B------:R-:W-:Y:S01]  /*199a0*/  IADD3 R6, P6, R4, UR5, RZ ;  /* 0x0000000504067c10 */ /* 0x000fe2000ffde0ff */
[----:B------:R-:W-:Y:S01]  /*199b0*/  FMUL R28, R28, R2 ;  /* 0x000000021c1c7220 */ /* 0x000fe20000400000 */
[----:B------:R-:W-:Y:S01]  /*199c0*/  F2FP.BF16.F32.PACK_AB R25, RZ, R25 ;  /* 0x00000019ff19723e */ /* 0x000fe200000010ff */
[----:B------:R-:W2:Y:S01]  /*199d0*/  LDL.LU R113, [R1+0x1ac] ;  /* 0x0001ac0001717983 */ /* 0x000ea20000300800 */
[----:B------:R-:W-:-:S02]  /*199e0*/  F2FP.BF16.F32.PACK_AB R26, RZ, R26 ;  /* 0x0000001aff1a723e */ /* 0x000fc400000010ff */
[----:B------:R-:W-:Y:S02]  /*199f0*/  IADD3.X R7, R5, UR4, RZ, P6, !PT ;  /* 0x0000000405077c10 */ /* 0x000fe4000b7fe4ff */
[----:B------:R-:W-:Y:S01]  /*19a00*/  F2FP.BF16.F32.PACK_AB R27, RZ, R27 ;  /* 0x0000001bff1b723e */ /* 0x000fe200000010ff */
[----:B------:R-:W-:Y:S01]  /*19a10*/  @P3 STG.E.U16 desc[UR36][R4.64+0x2], R25 ;  /* 0x0000021904003986 */ /* 0x000fe2000c101524 */
[----:B------:R-:W-:Y:S02]  /*19a20*/  F2FP.BF16.F32.PACK_AB R28, RZ, R28 ;  /* 0x0000001cff1c723e */ /* 0x000fe400000010ff */
[C---:B------:R-:W-:Y:S01]  /*19a30*/  ISETP.GT.AND P3, PT, R0.reuse, 0x9, P1 ;  /* 0x000000090000780c */ /* 0x040fe20000f64270 */
[----:B------:R-:W-:Y:S01]  /*19a40*/  @P5 STG.E.U16 desc[UR36][R6.64], R26 ;  /* 0x0000001a06005986 */ /* 0x000fe2000c101524 */
[----:B------:R-:W-:-:S03]  /*19a50*/  ISETP.GT.AND P5, PT, R0, 0x9, P0 ;  /* 0x000000090000780c */ /* 0x000fc600007a4270 */
[----:B------:R-:W-:Y:S01]  /*19a60*/  @P4 STG.E.U16 desc[UR36][R6.64+0x2], R27 ;  /* 0x0000021b06004986 */ /* 0x000fe2000c101524 */
[----:B------:R-:W-:Y:S01]  /*19a70*/  ISETP.GT.AND P4, PT, R0, 0x8, P0 ;  /* 0x000000080000780c */ /* 0x000fe20000784270 */
[-C--:B------:R-:W-:Y:S02]  /*19a80*/  FMUL R29, R29, R2.reuse ;  /* 0x000000021d1d7220 */ /* 0x080fe40000400000 */
[----:B------:R-:W2:Y:S01]  /*19a90*/  LDL.LU R114, [R1+0x1a8] ;  /* 0x0001a80001727983 */ /* 0x000ea20000300800 */
[----:B------:R-:W-:-:S03]  /*19aa0*/  FMUL R30, R30, R2 ;  /* 0x000000021e1e7220 */ /* 0x000fc60000400000 */
[----:B------:R-:W2:Y:S01]  /*19ab0*/  LDL.LU R115, [R1+0x1a4] ;  /* 0x0001a40001737983 */ /* 0x000ea20000300800 */
[----:B------:R-:W-:-:S03]  /*19ac0*/  FMUL R31, R31, R2 ;  /* 0x000000021f1f7220 */ /* 0x000fc60000400000 */
[----:B------:R-:W-:Y:S01]  /*19ad0*/  @P2 STG.E.U16 desc[UR36][R4.64+0x10], R28 ;  /* 0x0000101c04002986 */ /* 0x000fe2000c101524 */
[----:B------:R-:W-:-:S03]  /*19ae0*/  ISETP.GT.AND P2, PT, R0, 0x10, P1 ;  /* 0x000000100000780c */ /* 0x000fc60000f44270 */
[----:B------:R-:W2:Y:S01]  /*19af0*/  LDL.LU R116, [R1+0x1a0] ;  /* 0x0001a00001747983 */ /* 0x000ea20000300800 */
[----:B------:R-:W-:-:S03]  /*19b00*/  FMUL R32, R32, R2 ;  /* 0x0000000220207220 */ /* 0x000fc60000400000 */
[----:B------:R-:W2:Y:S01]  /*19b10*/  LDL.LU R117, [R1+0x19c] ;  /* 0x00019c0001757983 */ /* 0x000ea20000300800 */
[----:B------:R-:W-:Y:S02]  /*19b20*/  F2FP.BF16.F32.PACK_AB R29, RZ, R29 ;  /* 0x0000001dff1d723e */ /* 0x000fe400000010ff */
[----:B------:R-:W-:Y:S01]  /*19b30*/  F2FP.BF16.F32.PACK_AB R30, RZ, R30 ;  /* 0x0000001eff1e723e */ /* 0x000fe200000010ff */
[----:B------:R-:W2:Y:S01]  /*19b40*/  LDL.LU R118, [R1+0x198] ;  /* 0x0001980001767983 */ /* 0x000ea20000300800 */
[----:B------:R-:W-:Y:S02]  /*19b50*/  F2FP.BF16.F32.PACK_AB R31, RZ, R31 ;  /* 0x0000001fff1f723e */ /* 0x000fe400000010ff */
[----:B------:R-:W-:Y:S01]  /*19b60*/  F2FP.BF16.F32.PACK_AB R32, RZ, R32 ;  /* 0x00000020ff20723e */ /* 0x000fe200000010ff */
[----:B------:R-:W2:Y:S04]  /*19b70*/  LDL.LU R119, [R1+0x194] ;  /* 0x0001940001777983 */ /* 0x000ea80000300800 */
[----:B------:R-:W-:Y:S01]  /*19b80*/  @P3 STG.E.U16 desc[UR36][R4.64+0x12], R29 ;  /* 0x0000121d04003986 */ /* 0x000fe2000c101524 */
[----:B------:R-:W-:-:S03]  /*19b90*/  ISETP.GT.AND P3, PT, R0, 0x11, P1 ;  /* 0x000000110000780c */ /* 0x000fc60000f64270 */
[----:B------:R-:W-:Y:S01]  /*19ba0*/  @P4 STG.E.U16 desc[UR36][R6.64+0x10], R30 ;  /* 0x0000101e06004986 */ /* 0x000fe2000c101524 */
[C---:B------:R-:W-:Y:S01]  /*19bb0*/  ISETP.GT.AND P4, PT, R0.reuse, 0x10, P0 ;  /* 0x000000100000780c */ /* 0x040fe20000784270 */
[-C--:B------:R-:W-:Y:S02]  /*19bc0*/  FMUL R33, R33, R2.reuse ;  /* 0x0000000221217220 */ /* 0x080fe40000400000 */
[----:B------:R-:W-:Y:S01]  /*19bd0*/  @P5 STG.E.U16 desc[UR36][R6.64+0x12], R31 ;  /* 0x0000121f06005986 */ /* 0x000fe2000c101524 */
[----:B------:R-:W-:Y:S01]  /*19be0*/  ISETP.GT.AND P5, PT, R0, 0x11, P0 ;  /* 0x000000110000780c */ /* 0x000fe200007a4270 */
[-C--:B------:R-:W-:Y:S02]  /*19bf0*/  FMUL R34, R34, R2.reuse ;  /* 0x0000000222227220 */ /* 0x080fe40000400000 */
[----:B------:R-:W-:Y:S01]  /*19c00*/  @P2 STG.E.U16 desc[UR36][R4.64+0x20], R32 ;  /* 0x0000202004002986 */ /* 0x000fe2000c101524 */
[----:B------:R-:W-:Y:S01]  /*19c10*/  ISETP.GT.AND P2, PT, R0, 0x18, P1 ;  /* 0x000000180000780c */ /* 0x000fe20000f44270 */
[-C--:B------:R-:W-:Y:S01]  /*19c20*/  FMUL R35, R35, R2.reuse ;  /* 0x0000000223237220 */ /* 0x080fe20000400000 */
[-C--:B------:R-:W-:Y:S01]  /*19c30*/  FMUL R36, R36, R2.reuse ;  /* 0x0000000224247220 */ /* 0x080fe20000400000 */
[----:B------:R-:W-:Y:S01]  /*19c40*/  F2FP.BF16.F32.PACK_AB R33, RZ, R33 ;  /* 0x00000021ff21723e */ /* 0x000fe200000010ff */
[----:B------:R-:W-:Y:S01]  /*19c50*/  FMUL R37, R37, R2 ;  /* 0x0000000225257220 */ /* 0x000fe20000400000 */
[----:B------:R-:W-:Y:S01]  /*19c60*/  F2FP.BF16.F32.PACK_AB R34, RZ, R34 ;  /* 0x00000022ff22723e */ /* 0x000fe200000010ff */
[-C--:B------:R-:W-:Y:S01]  /*19c70*/  FMUL R38, R38, R2.reuse ;  /* 0x0000000226267220 */ /* 0x080fe20000400000 */
[----:B------:R-:W-:Y:S01]  /*19c80*/  F2FP.BF16.F32.PACK_AB R35, RZ, R35 ;  /* 0x00000023ff23723e */ /* 0x000fe200000010ff */
[----:B------:R-:W-:Y:S01]  /*19c90*/  FMUL R39, R39, R2 ;  /* 0x0000000227277220 */ /* 0x000fe20000400000 */
        /* <DEDUP_REMOVED lines=8> */
[----:B------:R-:W-:Y:S01]  /*19d20*/  ISETP.GT.AND P2, PT, R0, 0x20, P1 ;  /* 0x000000200000780c */ /* 0x000fe20000f44270 */
[----:B------:R-:W-:Y:S01]  /*19d30*/  FMUL R40, R40, R2 ;  /* 0x0000000228287220 */ /* 0x000fe20000400000 */
[----:B------:R-:W-:Y:S01]  /*19d40*/  F2FP.BF16.F32.PACK_AB R37, RZ, R37 ;  /* 0x00000025ff25723e */ /* 0x000fe200000010ff */
[----:B------:R0:W5:Y:S01]  /*19d50*/  LDL.LU R17, [R1+0x190] ;  /* 0x0001900001117983 */ /* 0x0001620000300800 */
[----:B------:R-:W-:Y:S02]  /*19d60*/  F2FP.BF16.F32.PACK_AB R38, RZ, R38 ;  /* 0x00000026ff26723e */ /* 0x000fe400000010ff */
[----:B------:R-:W-:Y:S02]  /*19d70*/  F2FP.BF16.F32.PACK_AB R39, RZ, R39 ;  /* 0x00000027ff27723e */ /* 0x000fe400000010ff */
[----:B------:R-:W-:Y:S01]  /*19d80*/  F2FP.BF16.F32.PACK_AB R40, RZ, R40 ;  /* 0x00000028ff28723e */ /* 0x000fe200000010ff */
        /* <DEDUP_REMOVED lines=10> */
[----:B------:R-:W-:-:S02]  /*19e30*/  FMUL R43, R43, R2 ;  /* 0x000000022b2b7220 */ /* 0x000fc40000400000 */
[----:B------:R0:W5:Y:S01]  /*19e40*/  LDL.LU R16, [R1+0x18c] ;  /* 0x00018c0001107983 */ /* 0x0001620000300800 */
[----:B------:R-:W-:Y:S01]  /*19e50*/  FMUL R44, R44, R2 ;  /* 0x000000022c2c7220 */ /* 0x000fe20000400000 */
[----:B------:R-:W-:Y:S02]  /*19e60*/  F2FP.BF16.F32.PACK_AB R41, RZ, R41 ;  /* 0x00000029ff29723e */ /* 0x000fe400000010ff */
        /* <DEDUP_REMOVED lines=14> */
[----:B------:R-:W-:Y:S01]  /*19f50*/  FMUL R48, R48, R2 ;  /* 0x0000000230307220 */ /* 0x000fe20000400000 */
[----:B------:R-:W-:-:S02]  /*19f60*/  F2FP.BF16.F32.PACK_AB R45, RZ, R45 ;  /* 0x0000002dff2d723e */ /* 0x000fc400000010ff */
        /* <DEDUP_REMOVED lines=141> */
[-C--:B----4-:R-:W-:Y:S01]  /*1a840*/  FMUL R83, R83, R2.reuse ;  /* 0x0000000253537220 */ /* 0x090fe20000400000 */
        /* <DEDUP_REMOVED lines=9> */
[-C--:B---3--:R-:W-:Y:S02]  /*1a8e0*/  FMUL R85, R85, R2.reuse ;  /* 0x0000000255557220 */ /* 0x088fe40000400000 */
[----:B------:R-:W-:Y:S01]  /*1a8f0*/  @P5 STG.E.U16 desc[UR36][R6.64+0xe2], R83 ;  /* 0x0000e25306005986 */ /* 0x000fe2000c101524 */
[----:B------:R-:W-:Y:S01]  /*1a900*/  ISETP.GT.AND P5, PT, R0, 0x79, P0 ;  /* 0x000000790000780c */ /* 0x000fe200007a4270 */
[-C--:B------:R-:W-:Y:S02]  /*1a910*/  FMUL R86, R86, R2.reuse ;  /* 0x0000000256567220 */ /* 0x080fe40000400000 */
[----:B------:R-:W-:Y:S01]  /*1a920*/  @P2 STG.E.U16 desc[UR36][R4.64+0xf0], R84 ;  /* 0x0000f05404002986 */ /* 0x000fe2000c101524 */
[----:B------:R-:W-:Y:S01]  /*1a930*/  ISETP.GT.AND P2, PT, R0, 0x80, P1 ;  /* 0x000000800000780c */ /* 0x000fe20000f44270 */
[-C--:B--2---:R-:W-:Y:S01]  /*1a940*/  FMUL R87, R87, R2.reuse ;  /* 0x0000000257577220 */ /* 0x084fe20000400000 */
        /* <DEDUP_REMOVED lines=88> */
[----:B------:R-:W-:-:S03]  /*1aed0*/  ISETP.GT.AND P4, PT, R0, 0xa8, P0 ;  /* 0x000000a80000780c */ /* 0x000fc60000784270 */
[----:B------:R-:W-:Y:S01]  /*1aee0*/  @P5 STG.E.U16 desc[UR36][R6.64+0x142], R107 ;  /* 0x0001426b06005986 */ /* 0x000fe2000c101524 */
[-C--:B------:R-:W-:Y:S01]  /*1aef0*/  FMUL R109, R109, R2.reuse ;  /* 0x000000026d6d7220 */ /* 0x080fe20000400000 */
[C---:B------:R-:W-:Y:S02]  /*1af00*/  ISETP.GT.AND P5, PT, R0.reuse, 0xb0, P1 ;  /* 0x000000b00000780c */ /* 0x040fe40000fa4270 */
[----:B------:R-:W-:Y:S01]  /*1af10*/  @P2 STG.E.U16 desc[UR36][R4.64+0x150], R108 ;  /* 0x0001506c04002986 */ /* 0x000fe2000c101524 */
[----:B------:R-:W-:Y:S01]  /*1af20*/  ISETP.GT.AND P2, PT, R0, 0xa9, P0 ;  /* 0x000000a90000780c */ /* 0x000fe20000744270 */
[-C--:B------:R-:W-:Y:S01]  /*1af30*/  FMUL R110, R110, R2.reuse ;  /* 0x000000026e6e7220 */ /* 0x080fe20000400000 */
[-C--:B------:R-:W-:Y:S01]  /*1af40*/  FMUL R111, R111, R2.reuse ;  /* 0x000000026f6f7220 */ /* 0x080fe20000400000 */
[----:B------:R-:W-:Y:S01]  /*1af50*/  FMUL R112, R112, R2 ;  /* 0x0000000270707220 */ /* 0x000fe20000400000 */
[----:B------:R-:W-:Y:S02]  /*1af60*/  F2FP.BF16.F32.PACK_AB R109, RZ, R109 ;  /* 0x0000006dff6d723e */ /* 0x000fe400000010ff */
[----:B------:R-:W-:-:S02]  /*1af70*/  F2FP.BF16.F32.PACK_AB R110, RZ, R110 ;  /* 0x0000006eff6e723e */ /* 0x000fc400000010ff */
[----:B------:R-:W-:Y:S02]  /*1af80*/  F2FP.BF16.F32.PACK_AB R111, RZ, R111 ;  /* 0x0000006fff6f723e */ /* 0x000fe400000010ff */
[----:B------:R-:W-:Y:S01]  /*1af90*/  F2FP.BF16.F32.PACK_AB R112, RZ, R112 ;  /* 0x00000070ff70723e */ /* 0x000fe200000010ff */
[----:B------:R-:W-:Y:S04]  /*1afa0*/  @P3 STG.E.U16 desc[UR36][R4.64+0x152], R109 ;  /* 0x0001526d04003986 */ /* 0x000fe8000c101524 */
[----:B------:R-:W-:Y:S01]  /*1afb0*/  @P4 STG.E.U16 desc[UR36][R6.64+0x150], R110 ;  /* 0x0001506e06004986 */ /* 0x000fe2000c101524 */
[----:B------:R-:W-:-:S03]  /*1afc0*/  ISETP.GT.AND P4, PT, R0, 0xb1, P0 ;  /* 0x000000b10000780c */ /* 0x000fc60000784270 */
[----:B------:R-:W-:Y:S01]  /*1afd0*/  @P2 STG.E.U16 desc[UR36][R6.64+0x152], R111 ;  /* 0x0001526f06002986 */ /* 0x000fe2000c101524 */
[----:B------:R-:W-:-:S03]  /*1afe0*/  ISETP.GT.AND P2, PT, R0, 0xb1, P1 ;  /* 0x000000b10000780c */ /* 0x000fc60000f44270 */
[----:B------:R-:W-:Y:S01]  /*1aff0*/  @P5 STG.E.U16 desc[UR36][R4.64+0x160], R112 ;  /* 0x0001607004005986 */ /* 0x000fe2000c101524 */
[C---:B------:R-:W-:Y:S01]  /*1b000*/  ISETP.GT.AND P5, PT, R0.reuse, 0xb0, P0 ;  /* 0x000000b00000780c */ /* 0x040fe200007a4270 */
[-C--:B------:R-:W-:Y:S01]  /*1b010*/  FMUL R113, R113, R2.reuse ;  /* 0x0000000271717220 */ /* 0x080fe20000400000 */
[----:B------:R-:W-:Y:S01]  /*1b020*/  ISETP.GT.AND P3, PT, R0, 0xb8, P1 ;  /* 0x000000b80000780c */ /* 0x000fe20000f64270 */
[-C--:B------:R-:W-:Y:S01]  /*1b030*/  FMUL R114, R114, R2.reuse ;  /* 0x0000000272727220 */ /* 0x080fe20000400000 */
[C---:B------:R-:W-:Y:S01]  /*1b040*/  ISETP.GT.AND P1, PT, R0.reuse, 0xb9, P1 ;  /* 0x000000b90000780c */ /* 0x040fe20000f24270 */
[-C--:B------:R-:W-:Y:S01]  /*1b050*/  FMUL R115, R115, R2.reuse ;  /* 0x0000000273737220 */ /* 0x080fe20000400000 */
[----:B------:R-:W-:Y:S01]  /*1b060*/  ISETP.GT.AND P6, PT, R0, 0xb8, P0 ;  /* 0x000000b80000780c */ /* 0x000fe200007c4270 */
[-C--:B------:R-:W-:Y:S01]  /*1b070*/  FMUL R116, R116, R2.reuse ;  /* 0x0000000274747220 */ /* 0x080fe20000400000 */
[----:B------:R-:W-:Y:S01]  /*1b080*/  FMUL R117, R117, R2 ;  /* 0x0000000275757220 */ /* 0x000fe20000400000 */
[----:B------:R-:W-:-:S02]  /*1b090*/  F2FP.BF16.F32.PACK_AB R113, RZ, R113 ;  /* 0x00000071ff71723e */ /* 0x000fc400000010ff */
[----:B------:R-:W-:Y:S02]  /*1b0a0*/  F2FP.BF16.F32.PACK_AB R114, RZ, R114 ;  /* 0x00000072ff72723e */ /* 0x000fe400000010ff */
[----:B------:R-:W-:Y:S02]  /*1b0b0*/  F2FP.BF16.F32.PACK_AB R115, RZ, R115 ;  /* 0x00000073ff73723e */ /* 0x000fe400000010ff */
[----:B------:R-:W-:Y:S02]  /*1b0c0*/  ISETP.GT.AND P0, PT, R0, 0xb9, P0 ;  /* 0x000000b90000780c */ /* 0x000fe40000704270 */
[----:B------:R-:W-:Y:S01]  /*1b0d0*/  F2FP.BF16.F32.PACK_AB R116, RZ, R116 ;  /* 0x00000074ff74723e */ /* 0x000fe200000010ff */
[-C--:B------:R-:W-:Y:S01]  /*1b0e0*/  FMUL R118, R118, R2.reuse ;  /* 0x0000000276767220 */ /* 0x080fe20000400000 */
[----:B------:R-:W-:Y:S01]  /*1b0f0*/  F2FP.BF16.F32.PACK_AB R117, RZ, R117 ;  /* 0x00000075ff75723e */ /* 0x000fe200000010ff */
[----:B------:R-:W-:Y:S01]  /*1b100*/  @P2 STG.E.U16 desc[UR36][R4.64+0x162], R113 ;  /* 0x0001627104002986 */ /* 0x000fe2000c101524 */
[----:B------:R-:W-:-:S03]  /*1b110*/  FMUL R119, R119, R2 ;  /* 0x0000000277777220 */ /* 0x000fc60000400000 */
[----:B------:R-:W-:Y:S01]  /*1b120*/  @P5 STG.E.U16 desc[UR36][R6.64+0x160], R114 ;  /* 0x0001607206005986 */ /* 0x000fe2000c101524 */
[----:B------:R-:W-:-:S03]  /*1b130*/  F2FP.BF16.F32.PACK_AB R118, RZ, R118 ;  /* 0x00000076ff76723e */ /* 0x000fc600000010ff */
[----:B------:R-:W-:Y:S01]  /*1b140*/  @P4 STG.E.U16 desc[UR36][R6.64+0x162], R115 ;  /* 0x0001627306004986 */ /* 0x000fe2000c101524 */
[----:B------:R-:W-:-:S03]  /*1b150*/  F2FP.BF16.F32.PACK_AB R119, RZ, R119 ;  /* 0x00000077ff77723e */ /* 0x000fc600000010ff */
[----:B------:R-:W-:Y:S04]  /*1b160*/  @P3 STG.E.U16 desc[UR36][R4.64+0x170], R116 ;  /* 0x0001707404003986 */ /* 0x000fe8000c101524 */
[----:B------:R1:W-:Y:S02]  /*1b170*/  @P1 STG.E.U16 desc[UR36][R4.64+0x172], R117 ;  /* 0x0001727504001986 */ /* 0x0003e4000c101524 */
[----:B-1----:R-:W-:Y:S01]  /*1b180*/  @P6 IMAD.MOV.U32 R4, RZ, RZ, R6 ;  /* 0x000000ffff046224 */ /* 0x002fe200078e0006 */
[----:B------:R-:W-:-:S05]  /*1b190*/  @P6 MOV R5, R7 ;  /* 0x0000000700056202 */ /* 0x000fca0000000f00 */
[----:B------:R0:W-:Y:S04]  /*1b1a0*/  @P6 STG.E.U16 desc[UR36][R4.64+0x170], R118 ;  /* 0x0001707604006986 */ /* 0x0001e8000c101524 */
[----:B------:R0:W-:Y:S02]  /*1b1b0*/  @P0 STG.E.U16 desc[UR36][R6.64+0x172], R119 ;  /* 0x0001727706000986 */ /* 0x0001e4000c101524 */
.L_x_606:
[----:B------:R-:W-:Y:S05]  /*1b1c0*/  BSYNC B0 ;  /* 0x0000000000007941 */ /* 0x000fea0003800000 */
.L_x_34:
[----:B0-----:R-:W2:Y:S04]  /*1b1d0*/  LDL.LU R5, [R1+0x184] ;  /* 0x0001840001057983 */ /* 0x001ea80000300800 */
[----:B------:R-:W2:Y:S01]  /*1b1e0*/  LDL.LU R4, [R1+0x188] ;  /* 0x0001880001047983 */ /* 0x000ea20000300800 */
[----:B------:R-:W-:Y:S01]  /*1b1f0*/  ULDC UR4, c[0x0][0xc] ;  /* 0x0000030000047ab9 */ /* 0x000fe20000000800 */
[----:B------:R-:W-:Y:S01]  /*1b200*/  ULDC UR5, c[0x0][0x10] ;  /* 0x0000040000057ab9 */ /* 0x000fe20000000800 */
[----:B------:R-:W2:Y:S01]  /*1b210*/  LDC R3, c[0x0][0x14] ;  /* 0x00000500ff037b82 */ /* 0x000ea20000000800 */
[----:B------:R-:W-:Y:S01]  /*1b220*/  UIMAD.WIDE.U32 UR4, UR4, UR5, URZ ;  /* 0x00000005040472a5 */ /* 0x000fe2000f8e003f */
[----:B----4-:R-:W-:Y:S01]  /*1b230*/  PRMT R0, RZ, 0x7610, R0 ;  /* 0x00007610ff007816 */ /* 0x010fe20000000000 */
[----:B------:R-:W-:Y:S01]  /*1b240*/  UMOV UR43, 0xffffffff ;  /* 0xffffffff002b7882 */ /* 0x000fe20000000000 */
[----:B------:R-:W-:-:S03]  /*1b250*/  UMOV UR44, 0xffffffff ;  /* 0xffffffff002c7882 */ /* 0x000fc60000000000 */
[----:B--2---:R-:W-:-:S04]  /*1b260*/  IMAD.WIDE.U32 R4, R3, UR4, R4 ;  /* 0x0000000403047c25 */ /* 0x004fc8000f8e0004 */
[----:B------:R-:W-:Y:S01]  /*1b270*/  IMAD R3, R3, UR5, RZ ;  /* 0x0000000503037c24 */ /* 0x000fe2000f8e02ff */
[----:B------:R-:W-:Y:S01]  /*1b280*/  ULDC.64 UR4, c[0x0][0x650] ;  /* 0x0001940000047ab9 */ /* 0x000fe20000000a00 */
[----:B------:R-:W-:Y:S01]  /*1b290*/  IMAD.MOV.U32 R7, RZ, RZ, R4 ;  /* 0x000000ffff077224 */ /* 0x000fe200078e0004 */
[----:B------:R-:W-:Y:S01]  /*1b2a0*/  ISETP.GE.U32.AND P0, PT, R4, UR4, PT ;  /* 0x0000000404007c0c */ /* 0x000fe2000bf06070 */
[----:B------:R-:W-:-:S05]  /*1b2b0*/  IMAD.IADD R6, R5, 0x1, R3 ;  /* 0x0000000105067824 */ /* 0x000fca00078e0203 */
[----:B------:R0:W-:Y:S01]  /*1b2c0*/  STL [R1+0x184], R6 ;  /* 0x0001840601007387 */ /* 0x0001e20000100800 */
[----:B------:R-:W-:-:S03]  /*1b2d0*/  ISETP.GE.U32.AND.EX P0, PT, R6, UR5, PT, P0 ;  /* 0x0000000506007c0c */ /* 0x000fc6000bf06100 */
[----:B------:R0:W-:Y:S10]  /*1b2e0*/  STL [R1+0x188], R7 ;  /* 0x0001880701007387 */ /* 0x0001f40000100800 */
[----:B0-----:R-:W-:Y:S05]  /*1b2f0*/  @P0 BRA `(.L_x_607) ;  /* 0x0000000400880947 */ /* 0x001fea0003800000 */
[----:B------:R-:W0:Y:S01]  /*1b300*/  S2UR UR6, SR_CTAID.X ;  /* 0x00000000000679c3 */ /* 0x000e220000002500 */
[----:B------:R-:W-:Y:S01]  /*1b310*/  ULDC.64 UR12, c[0x0][0x628] ;  /* 0x00018a00000c7ab9 */ /* 0x000fe20000000a00 */
[----:B------:R-:W-:Y:S01]  /*1b320*/  ULDC UR4, c[0x0][0x150] ;  /* 0x0000540000047ab9 */ /* 0x000fe20000000800 */
[----:B------:R-:W-:Y:S01]  /*1b330*/  ISETP.NE.U32.AND P0, PT, RZ, UR12, PT ;  /* 0x0000000cff007c0c */ /* 0x000fe2000bf05070 */
[----:B------:R-:W-:Y:S01]  /*1b340*/  ULDC UR15, c[0x0][0x630] ;  /* 0x00018c00000f7ab9 */ /* 0x000fe20000000800 */
[C---:B------:R-:W-:Y:S01]  /*1b350*/  R2UR UR16, R7.reuse ;  /* 0x00000000071072ca */ /* 0x040fe200000e0000 */
[----:B------:R-:W-:Y:S01]  /*1b360*/  ULDC UR19, c[0x0][0x154] ;  /* 0x0000550000137ab9 */ /* 0x000fe20000000800 */
[----:B------:R-:W-:Y:S01]  /*1b370*/  ISETP.NE.AND.EX P0, PT, RZ, UR13, PT, P0 ;  /* 0x0000000dff007c0c */ /* 0x000fe2000bf05300 */
[----:B------:R-:W2:Y:S01]  /*1b380*/  S2UR UR18, SR_CTAID.Y ;  /* 0x00000000001279c3 */ /* 0x000ea20000002600 */
[----:B------:R-:W-:Y:S02]  /*1b390*/  R2UR UR17, R6 ;  /* 0x00000000061172ca */ /* 0x000fe400000e0000 */
[----:B------:R-:W-:-:S02]  /*1b3a0*/  R2UR UR10, R7 ;  /* 0x00000000070a72ca */ /* 0x000fc400000e0000 */
[----:B------:R-:W-:Y:S02]  /*1b3b0*/  R2UR UR11, R6 ;  /* 0x00000000060b72ca */ /* 0x000fe400000e0000 */
[----:B0-----:R-:W-:-:S05]  /*1b3c0*/  I2FP.F32.U32 R0, UR6 ;  /* 0x0000000600007c45 */ /* 0x001fca0008201000 */
[----:B------:R-:W-:-:S04]  /*1b3d0*/  FMUL R0, R0, UR4 ;  /* 0x0000000400007c20 */ /* 0x000fc80008400000 */
[----:B------:R0:W4:Y:S01]  /*1b3e0*/  F2I.U32.TRUNC.NTZ R3, R0 ;  /* 0x0000000000037305 */ /* 0x000122000020f000 */
[----:B--2---:R-:W-:Y:S05]  /*1b3f0*/  @!P0 BRA `(.L_x_608) ;  /* 0x0000000000308947 */ /* 0x004fea0003800000 */
        /* <DEDUP_REMOVED lines=12> */
.L_x_608:
[----:B------:R-:W-:Y:S01]  /*1b4c0*/  USHF.R.U64 UR44, UR10, UR15, UR11 ;  /* 0x0000000f0a2c7299 */ /* 0x000fe2000800120b */
[----:B0-----:R-:W-:Y:S01]  /*1b4d0*/  I2FP.F32.U32 R0, UR18 ;  /* 0x0000001200007c45 */ /* 0x001fe20008201000 */
[----:B------:R-:W-:Y:S02]  /*1b4e0*/  USHF.R.U32.HI UR4, URZ, UR15, UR11 ;  /* 0x0000000f3f047299 */ /* 0x000fe4000801160b */
[----:B------:R-:W-:Y:S02]  /*1b4f0*/  UIADD3 UR10, UP0, URZ, -UR44, URZ ;  /* 0x8000002c3f0a7290 */ /* 0x000fe4000ff1e03f */
[----:B------:R-:W-:Y:S01]  /*1b500*/  FMUL R0, R0, UR19 ;  /* 0x0000001300007c20 */ /* 0x000fe20008400000 */
[----:B------:R-:W-:Y:S01]  /*1b510*/  ULDC.64 UR12, c[0x0][0x620] ;  /* 0x00018800000c7ab9 */ /* 0x000fe20000000a00 */
[----:B------:R-:W-:Y:S01]  /*1b520*/  UIADD3.X UR4, URZ, ~UR4, URZ, UP0, !UPT ;  /* 0x800000043f047290 */ /* 0x000fe200087fe43f */
[----:B------:R-:W-:Y:S01]  /*1b530*/  UMOV UR8, UR16 ;  /* 0x0000001000087c82 */ /* 0x000fe20008000000 */
[----:B------:R-:W-:-:S02]  /*1b540*/  UMOV UR9, UR17 ;  /* 0x0000001100097c82 */ /* 0x000fc40008000000 */
[----:B------:R-:W-:Y:S01]  /*1b550*/  UIMAD UR4, UR4, UR12, URZ ;  /* 0x0000000c040472a4 */ /* 0x000fe2000f8e023f */
[----:B------:R-:W0:Y:S01]  /*1b560*/  F2I.U32.TRUNC.NTZ R0, R0 ;  /* 0x0000000000007305 */ /* 0x000e22000020f000 */
[----:B------:R-:W-:Y:S01]  /*1b570*/  UIMAD.WIDE.U32 UR8, UR10, UR12, UR8 ;  /* 0x0000000c0a0872a5 */ /* 0x000fe2000f8e0008 */
[----:B----4-:R-:W-:Y:S01]  /*1b580*/  R2UR UR12, R3 ;  /* 0x00000000030c72ca */ /* 0x010fe200000e0000 */
[----:B------:R-:W-:Y:S01]  /*1b590*/  UIMAD UR10, UR10, UR13, UR4 ;  /* 0x0000000d0a0a72a4 */ /* 0x000fe2000f8e0204 */
[----:B------:R-:W-:Y:S01]  /*1b5a0*/  ULDC UR11, c[0x0][0x618] ;  /* 0x00018600000b7ab9 */ /* 0x000fe20000000800 */
[----:B------:R-:W-:Y:S02]  /*1b5b0*/  ULDC UR21, c[0x0][0x658] ;  /* 0x0001960000157ab9 */ /* 0x000fe40000000800 */
[----:B------:R-:W-:Y:S01]  /*1b5c0*/  UIADD3 UR9, UR9, UR10, URZ ;  /* 0x0000000a09097290 */ /* 0x000fe2000fffe03f */
[----:B------:R-:W-:Y:S01]  /*1b5d0*/  UMOV UR15, 0xffffffff ;  /* 0xffffffff000f7882 */ /* 0x000fe20000000000 */
[----:B------:R-:W-:Y:S01]  /*1b5e0*/  ULDC.64 UR4, c[0x0][0x640] ;  /* 0x0001900000047ab9 */ /* 0x000fe20000000a00 */
[----:B------:R-:W-:Y:S01]  /*1b5f0*/  USHF.L.U32 UR15, UR15, UR21, URZ ;  /* 0x000000150f0f7299 */ /* 0x000fe2000800063f */
[----:B------:R-:W-:Y:S01]  /*1b600*/  ISETP.NE.U32.AND P0, PT, RZ, UR4, PT ;  /* 0x00000004ff007c0c */ /* 0x000fe2000bf05070 */
[----:B------:R-:W-:-:S02]  /*1b610*/  USHF.R.U64 UR16, UR8, UR11, UR9 ;  /* 0x0000000b08107299 */ /* 0x000fc40008001209 */
[----:B------:R-:W-:Y:S01]  /*1b620*/  USHF.R.U32.HI UR8, URZ, UR11, UR9 ;  /* 0x0000000b3f087299 */ /* 0x000fe20008011609 */
[----:B0-----:R-:W-:Y:S01]  /*1b630*/  R2UR UR14, R0 ;  /* 0x00000000000e72ca */ /* 0x001fe200000e0000 */
[----:B------:R-:W-:Y:S01]  /*1b640*/  ULDC UR17, c[0x0][0x608] ;  /* 0x0001820000117ab9 */ /* 0x000fe20000000800 */
[----:B------:R-:W-:Y:S01]  /*1b650*/  ULOP3.LUT UR42, URZ, UR15, URZ, 0x33, !UPT ;  /* 0x0000000f3f2a7292 */ /* 0x000fe2000f8e333f */
[----:B------:R-:W-:Y:S01]  /*1b660*/  ISETP.NE.AND.EX P0, PT, RZ, UR5, PT, P0 ;  /* 0x00000005ff007c0c */ /* 0x000fe2000bf05300 */
[----:B------:R-:W-:Y:S02]  /*1b670*/  USHF.R.U64 UR15, UR16, UR17, UR8 ;  /* 0x00000011100f7299 */ /* 0x000fe40008001208 */
[----:B------:R-:W-:Y:S02]  /*1b680*/  USHF.R.U32.HI UR8, URZ, UR17, UR8 ;  /* 0x000000113f087299 */ /* 0x000fe40008011608 */
[----:B------:R-:W-:Y:S02]  /*1b690*/  UIADD3 UR12, -UR12, URZ, URZ ;  /* 0x0000003f0c0c7290 */ /* 0x000fe4000fffe13f */
[----:B------:R-:W-:Y:S01]  /*1b6a0*/  USHF.R.U64 UR17, UR15, UR21, UR8 ;  /* 0x000000150f117299 */ /* 0x000fe20008001208 */
[----:B------:R-:W-:Y:S01]  /*1b6b0*/  UMOV UR19, 0x1 ;  /* 0x0000000100137882 */ /* 0x000fe20000000000 */
[----:B------:R-:W-:Y:S01]  /*1b6c0*/  ULDC UR13, c[0x0][0x144] ;  /* 0x00005100000d7ab9 */ /* 0x000fe20000000800 */
[----:B------:R-:W-:Y:S01]  /*1b6d0*/  ULDC UR7, c[0x0][0x600] ;  /* 0x0001800000077ab9 */ /* 0x000fe20000000800 */
[----:B------:R-:W-:-:S02]  /*1b6e0*/  USHF.L.U32 UR24, UR19, UR21, URZ ;  /* 0x0000001513187299 */ /* 0x000fc4000800063f */
[----:B------:R-:W-:Y:S02]  /*1b6f0*/  USHF.R.U32.HI UR8, URZ, UR21, UR8 ;  /* 0x000000153f087299 */ /* 0x000fe40008011608 */
[----:B------:R-:W-:Y:S02]  /*1b700*/  UIMAD UR21, UR13, UR12, UR6 ;  /* 0x0000000c0d1572a4 */ /* 0x000fe4000f8e0206 */
[----:B------:R-:W-:Y:S02]  /*1b710*/  UIADD3 UR20, UR7, -0x1, URZ ;  /* 0xffffffff07147890 */ /* 0x000fe4000fffe03f */
[----:B------:R-:W-:Y:S01]  /*1b720*/  UIADD3 UR19, -UR14, URZ, URZ ;  /* 0x0000003f0e137290 */ /* 0x000fe2000fffe13f */
[----:B------:R-:W-:Y:S01]  /*1b730*/  ULDC UR25, c[0x0][0x148] ;  /* 0x0000520000197ab9 */ /* 0x000fe20000000800 */
[----:B------:R-:W-:Y:S01]  /*1b740*/  ULDC UR22, c[0x0][0x648] ;  /* 0x0001920000167ab9 */ /* 0x000fe20000000800 */
[----:B------:R-:W-:Y:S01]  /*1b750*/  ULDC UR23, c[0x0][0x638] ;  /* 0x00018e0000177ab9 */ /* 0x000fe20000000800 */
        /* <DEDUP_REMOVED lines=14> */
.L_x_609:
[----:B------:R-:W-:Y:S01]  /*1b840*/  UISETP.NE.AND UP0, UPT, UR41, URZ, UPT ;  /* 0x0000003f2900728c */ /* 0x000fe2000bf05270 */
[----:B------:R-:W-:Y:S01]  /*1b850*/  IMAD.MOV.U32 R0, RZ, RZ, 0x1 ;  /* 0x00000001ff007424 */ /* 0x000fe200078e00ff */
[----:B------:R-:W-:Y:S02]  /*1b860*/  USHF.R.U64 UR4, UR6, UR22, UR8 ;  /* 0x0000001606047299 */ /* 0x000fe40008001208 */
[----:B------:R-:W-:Y:S02]  /*1b870*/  ULOP3.LUT UR42, UR15, UR42, URZ, 0xc0, !UPT ;  /* 0x0000002a0f2a7292 */ /* 0x000fe4000f8ec03f */
[----:B------:R-:W-:Y:S02]  /*1b880*/  UIADD3 UR5, -UR4, URZ, URZ ;  /* 0x0000003f04057290 */ /* 0x000fe4000fffe13f */
[----:B------:R-:W-:Y:S02]  /*1b890*/  UIMAD UR42, UR24, UR4, UR42 ;  /* 0x00000004182a72a4 */ /* 0x000fe4000f8e022a */
[----:B------:R-:W-:-:S02]  /*1b8a0*/  ULOP3.LUT UR16, UR16, UR20, URZ, 0xc0, !UPT ;  /* 0x0000001410107292 */ /* 0x000fc4000f8ec03f */
[----:B------:R-:W-:Y:S02]  /*1b8b0*/  @UP0 UIMAD UR21, UR25, UR19, UR18 ;  /* 0x00000013191502a4 */ /* 0x000fe4000f8e0212 */
[----:B------:R-:W-:-:S03]  /*1b8c0*/  UIMAD UR4, UR5, UR23, UR17 ;  /* 0x00000017050472a4 */ /* 0x000fc6000f8e0211 */
[----:B------:R-:W-:Y:S01]  /*1b8d0*/  ULDC UR5, c[0x0][0x610] ;  /* 0x0001840000057ab9 */ /* 0x000fe20000000800 */
[----:B------:R-:W-:Y:S02]  /*1b8e0*/  UIMAD UR4, UR4, UR7, UR16 ;  /* 0x00000007040472a4 */ /* 0x000fe4000f8e0210 */
[----:B------:R-:W-:-:S04]  /*1b8f0*/  UIMAD UR42, UR42, UR5, UR21 ;  /* 0x000000052a2a72a4 */ /* 0x000fc8000f8e0215 */
[----:B------:R-:W-:Y:S02]  /*1b900*/  USEL UR43, UR4, UR42, !UP0 ;  /* 0x0000002a042b7287 */ /* 0x000fe4000c000000 */
[----:B------:R-:W-:-:S12]  /*1b910*/  USEL UR42, UR42, UR4, !UP0 ;  /* 0x000000042a2a7287 */ /* 0x000fd8000c000000 */
.L_x_607:
[----:B------:R-:W-:-:S13]  /*1b920*/  LOP3.LUT P0, RZ, R0, 0xff, RZ, 0xc0, !PT ;  /* 0x000000ff00ff7812 */ /* 0x000fda000780c0ff */
[----:B------:R-:W-:Y:S05]  /*1b930*/  @P0 BRA `(.L_x_610) ;  /* 0xfffffe5800980947 */ /* 0x000fea000383ffff */
[----:B------:R-:W-:Y:S05]  /*1b940*/  EXIT ;  /* 0x000000000000794d */ /* 0x000fea0003800000 */
.L_x_7:
[----:B------:R-:W2:Y:S01]  /*1b950*/  LDL R5, [R1+0x188] ;  /* 0x0001880001057983 */ /* 0x000ea20000100800 */
[----:B------:R-:W-:-:S03]  /*1b960*/  ULDC.64 UR4, c[0x0][0x650] ;  /* 0x0001940000047ab9 */ /* 0x000fc60000000a00 */
[----:B------:R-:W3:Y:S01]  /*1b970*/  LDL R4, [R1+0x184] ;  /* 0x0001840001047983 */ /* 0x000ee20000100800 */
[----:B------:R-:W-:Y:S01]  /*1b980*/  PRMT R0, RZ, 0x7610, R0 ;  /* 0x00007610ff007816 */ /* 0x000fe20000000000 */
[----:B------:R-:W-:Y:S01]  /*1b990*/  IMAD.MOV.U32 R3, RZ, RZ, -0x1 ;  /* 0xffffffffff037424 */ /* 0x000fe200078e00ff */
[----:B------:R-:W-:Y:S01]  /*1b9a0*/  MOV R2, 0xffffffff ;  /* 0xffffffff00027802 */ /* 0x000fe20000000f00 */
[----:B------:R-:W-:Y:S01]  /*1b9b0*/  IMAD.MOV.U32 R10, RZ, RZ, -0x1 ;  /* 0xffffffffff0a7424 */ /* 0x000fe200078e00ff */
[----:B--2---:R-:W-:-:S04]  /*1b9c0*/  ISETP.GE.U32.AND P0, PT, R5, UR4, PT ;  /* 0x0000000405007c0c */ /* 0x004fc8000bf06070 */
[----:B---3--:R-:W-:-:S13]  /*1b9d0*/  ISETP.GE.U32.AND.EX P0, PT, R4, UR5, PT, P0 ;  /* 0x0000000504007c0c */ /* 0x008fda000bf06100 */
        /* <DEDUP_REMOVED lines=21> */
.L_x_612:
[----:B------:R-:W-:Y:S01]  /*1bb30*/  USHF.R.U64 UR4, UR14, UR19, UR15 ;  /* 0x000000130e047299 */ /* 0x000fe2000800120f */
[----:B------:R-:W-:Y:S01]  /*1bb40*/  R2UR UR7, R4 ;  /* 0x00000000040772ca */ /* 0x000fe200000e0000 */
[----:B------:R-:W-:Y:S02]  /*1bb50*/  USHF.R.U32.HI UR5, URZ, UR19, UR15 ;  /* 0x000000133f057299 */ /* 0x000fe4000801160f */
[----:B------:R-:W-:Y:S01]  /*1bb60*/  UIADD3 UR13, UP0, URZ, -UR4, URZ ;  /* 0x800000043f0d7290 */ /* 0x000fe2000ff1e03f */
[----:B------:R-:W-:Y:S01]  /*1bb70*/  ULDC.64 UR14, c[0x0][0x620] ;  /* 0x00018800000e7ab9 */ /* 0x000fe20000000a00 */
[----:B------:R-:W-:Y:S02]  /*1bb80*/  UMOV UR6, UR20 ;  /* 0x0000001400067c82 */ /* 0x000fe40008000000 */
[----:B------:R-:W-:Y:S02]  /*1bb90*/  UIADD3.X UR5, URZ, ~UR5, URZ, UP0, !UPT ;  /* 0x800000053f057290 */ /* 0x000fe400087fe43f */
[----:B------:R-:W-:-:S02]  /*1bba0*/  UISETP.NE.AND UP1, UPT, UR41, URZ, UPT ;  /* 0x0000003f2900728c */ /* 0x000fc4000bf25270 */
[----:B------:R-:W-:Y:S02]  /*1bbb0*/  UIMAD UR5, UR5, UR14, URZ ;  /* 0x0000000e050572a4 */ /* 0x000fe4000f8e023f */
[----:B------:R-:W-:Y:S02]  /*1bbc0*/  UIMAD.WIDE.U32 UR6, UR13, UR14, UR6 ;  /* 0x0000000e0d0672a5 */ /* 0x000fe4000f8e0006 */
[----:B------:R-:W-:Y:S01]  /*1bbd0*/  UIMAD UR5, UR13, UR15, UR5 ;  /* 0x0000000f0d0572a4 */ /* 0x000fe2000f8e0205 */
[----:B------:R-:W-:Y:S02]  /*1bbe0*/  ULDC UR14, c[0x0][0x608] ;  /* 0x00018200000e7ab9 */ /* 0x000fe40000000800 */
[----:B------:R-:W-:Y:S01]  /*1bbf0*/  ULDC UR13, c[0x0][0x618] ;  /* 0x00018600000d7ab9 */ /* 0x000fe20000000800 */
[----:B------:R-:W-:Y:S01]  /*1bc00*/  UIADD3 UR5, UR7, UR5, URZ ;  /* 0x0000000507057290 */ /* 0x000fe2000fffe03f */
[----:B------:R-:W-:Y:S01]  /*1bc10*/  ULDC UR22, c[0x0][0x658] ;  /* 0x0001960000167ab9 */ /* 0x000fe20000000800 */
[----:B------:R-:W-:-:S02]  /*1bc20*/  @UP1 UIMAD UR8, UR11, UR12, UR10 ;  /* 0x0000000c0b0812a4 */ /* 0x000fc4000f8e020a */
[----:B------:R-:W-:Y:S02]  /*1bc30*/  USHF.R.U64 UR17, UR6, UR13, UR5 ;  /* 0x0000000d06117299 */ /* 0x000fe40008001205 */
[----:B------:R-:W-:Y:S01]  /*1bc40*/  USHF.R.U32.HI UR5, URZ, UR13, UR5 ;  /* 0x0000000d3f057299 */ /* 0x000fe20008011605 */
[----:B------:R-:W-:Y:S01]  /*1bc50*/  ULDC.64 UR6, c[0x0][0x640] ;  /* 0x0001900000067ab9 */ /* 0x000fe20000000a00 */
[----:B------:R-:W-:Y:S01]  /*1bc60*/  UMOV UR10, 0xffffffff ;  /* 0xffffffff000a7882 */ /* 0x000fe20000000000 */
[----:B------:R-:W-:Y:S01]  /*1bc70*/  ISETP.NE.U32.AND P0, PT, RZ, UR6, PT ;  /* 0x00000006ff007c0c */ /* 0x000fe2000bf05070 */
[----:B------:R-:W-:Y:S02]  /*1bc80*/  USHF.R.U64 UR18, UR17, UR14, UR5 ;  /* 0x0000000e11127299 */ /* 0x000fe40008001205 */
[----:B------:R-:W-:Y:S01]  /*1bc90*/  USHF.R.U32.HI UR5, URZ, UR14, UR5 ;  /* 0x0000000e3f057299 */ /* 0x000fe20008011605 */
[----:B------:R-:W-:Y:S01]  /*1bca0*/  ISETP.NE.AND.EX P0, PT, RZ, UR7, PT, P0 ;  /* 0x00000007ff007c0c */ /* 0x000fe2000bf05300 */
[----:B------:R-:W-:-:S02]  /*1bcb0*/  USHF.L.U32 UR11, UR10, UR22, URZ ;  /* 0x000000160a0b7299 */ /* 0x000fc4000800063f */
[----:B------:R-:W-:Y:S01]  /*1bcc0*/  USHF.R.U64 UR19, UR18, UR22, UR5 ;  /* 0x0000001612137299 */ /* 0x000fe20008001205 */
[----:B------:R-:W-:Y:S01]  /*1bcd0*/  ULDC UR20, c[0x0][0x600] ;  /* 0x0001800000147ab9 */ /* 0x000fe20000000800 */
[----:B------:R-:W-:Y:S02]  /*1bce0*/  USHF.R.U32.HI UR10, URZ, UR22, UR5 ;  /* 0x000000163f0a7299 */ /* 0x000fe40008011605 */
[----:B------:R-:W-:Y:S02]  /*1bcf0*/  UIADD3 UR21, UR20, -0x1, URZ ;  /* 0xffffffff14157890 */ /* 0x000fe4000fffe03f */
[----:B------:R-:W-:Y:S01]  /*1bd00*/  ULOP3.LUT UR26, URZ, UR11, URZ, 0x33, !UPT ;  /* 0x0000000b3f1a7292 */ /* 0x000fe2000f8e333f */
        /* <DEDUP_REMOVED lines=17> */
.L_x_613:
[----:B------:R-:W-:Y:S01]  /*1be20*/  USHF.R.U64 UR6, UR5, UR23, UR10 ;  /* 0x0000001705067299 */ /* 0x000fe2000800120a */
[----:B------:R-:W-:Y:S01]  /*1be30*/  IMAD.MOV.U32 R0, RZ, RZ, 0x1 ;  /* 0x00000001ff007424 */ /* 0x000fe200078e00ff */
[----:B------:R-:W-:Y:S01]  /*1be40*/  USHF.L.U32 UR25, UR25, UR22, URZ ;  /* 0x0000001619197299 */ /* 0x000fe2000800063f */
[----:B------:R-:W-:Y:S01]  /*1be50*/  MOV R10, UR4 ;  /* 0x00000004000a7c02 */ /* 0x000fe20008000f00 */
[----:B------:R-:W-:Y:S02]  /*1be60*/  ULOP3.LUT UR5, UR18, UR26, URZ, 0xc0, !UPT ;  /* 0x0000001a12057292 */ /* 0x000fe4000f8ec03f */
[----:B------:R-:W-:Y:S02]  /*1be70*/  UIADD3 UR7, -UR6, URZ, URZ ;  /* 0x0000003f06077290 */ /* 0x000fe4000fffe13f */
[----:B------:R-:W-:Y:S02]  /*1be80*/  UIMAD UR6, UR25, UR6, UR5 ;  /* 0x00000006190672a4 */ /* 0x000fe4000f8e0205 */
[----:B------:R-:W-:-:S02]  /*1be90*/  ULOP3.LUT UR17, UR17, UR21, URZ, 0xc0, !UPT ;  /* 0x0000001511117292 */ /* 0x000fc4000f8ec03f */
[----:B------:R-:W-:Y:S02]  /*1bea0*/  UIMAD UR5, UR7, UR24, UR19 ;  /* 0x00000018070572a4 */ /* 0x000fe4000f8e0213 */
[----:B------:R-:W-:Y:S01]  /*1beb0*/  UISETP.NE.AND UP0, UPT, UR41, URZ, UPT ;  /* 0x0000003f2900728c */ /* 0x000fe2000bf05270 */
[----:B------:R-:W-:Y:S01]  /*1bec0*/  ULDC UR7, c[0x0][0x610] ;  /* 0x0001840000077ab9 */ /* 0x000fe20000000800 */
[----:B------:R-:W-:Y:S02]  /*1bed0*/  UIMAD UR5, UR5, UR20, UR17 ;  /* 0x00000014050572a4 */ /* 0x000fe4000f8e0211 */
[----:B------:R-:W-:-:S04]  /*1bee0*/  UIMAD UR8, UR6, UR7, UR8 ;  /* 0x00000007060872a4 */ /* 0x000fc8000f8e0208 */
[----:B------:R-:W-:Y:S02]  /*1bef0*/  USEL UR6, UR5, UR8, !UP0 ;  /* 0x0000000805067287 */ /* 0x000fe4000c000000 */
[----:B------:R-:W-:-:S04]  /*1bf00*/  USEL UR8, UR8, UR5, !UP0 ;  /* 0x0000000508087287 */ /* 0x000fc8000c000000 */
[----:B------:R-:W-:Y:S02]  /*1bf10*/  IMAD.U32 R3, RZ, RZ, UR6 ;  /* 0x00000006ff037e24 */ /* 0x000fe4000f8e00ff */
[----:B------:R-:W-:-:S07]  /*1bf20*/  IMAD.U32 R2, RZ, RZ, UR8 ;  /* 0x00000008ff027e24 */ /* 0x000fce000f8e00ff */
.L_x_611:
[----:B------:R-:W-:-:S08]  /*1bf30*/  NOP ;  /* 0x0000000000007918 */ /* 0x000fd00000000000 */
[----:B0-----:R-:W0:-:S00]  /*1bf40*/  USETMAXREG.DEALLOC.CTAPOOL 0x18 ;  /* 0x00000018000079c8 */ /* 0x001e0000080e0500 */
[----:B------:R-:W-:-:S13]  /*1bf50*/  ISETP.NE.AND P0, PT, RZ, UR9, PT ;  /* 0x00000009ff007c0c */ /* 0x000fda000bf05270 */
[----:B------:R-:W-:Y:S05]  /*1bf60*/  @P0 EXIT ;  /* 0x000000000000094d */ /* 0x000fea0003800000 */
[----:B0-----:R-:W-:Y:S01]  /*1bf70*/  LOP3.LUT P0, RZ, R0, 0xff, RZ, 0xc0, !PT ;  /* 0x000000ff00ff7812 */ /* 0x001fe2000780c0ff */
[----:B------:R-:W-:Y:S01]  /*1bf80*/  IMAD.MOV.U32 R6, RZ, RZ, 0x1 ;  /* 0x00000001ff067424 */ /* 0x000fe200078e00ff */
[----:B------:R-:W-:-:S11]  /*1bf90*/  MOV R7, RZ ;  /* 0x000000ff00077202 */ /* 0x000fd60000000f00 */
[----:B------:R-:W-:Y:S05]  /*1bfa0*/  @!P0 BRA `(.L_x_614) ;  /* 0x0000000c00688947 */ /* 0x000fea0003800000 */
[----:B------:R-:W0:Y:S01]  /*1bfb0*/  LDC R0, c[0x0][0x28c] ;  /* 0x0000a300ff007b82 */ /* 0x000e220000000800 */
[----:B------:R-:W1:Y:S01]  /*1bfc0*/  S2R R16, SR_CgaCtaId ;  /* 0x0000000000107919 */ /* 0x000e620000008800 */
[----:B------:R-:W-:Y:S01]  /*1bfd0*/  ULDC UR5, c[0x0][0x658] ;  /* 0x0001960000057ab9 */ /* 0x000fe20000000800 */
[----:B------:R-:W-:Y:S01]  /*1bfe0*/  UMOV UR7, 0xffffffff ;  /* 0xffffffff00077882 */ /* 0x000fe20000000000 */
[----:B------:R-:W-:Y:S01]  /*1bff0*/  ULDC UR6, c[0x0][0xc] ;  /* 0x0000030000067ab9 */ /* 0x000fe20000000800 */
[----:B------:R-:W-:Y:S01]  /*1c000*/  USHF.L.U32 UR9, UR7, UR5, URZ ;  /* 0x0000000507097299 */ /* 0x000fe2000800063f */
[----:B------:R-:W-:Y:S01]  /*1c010*/  BSSY B0, `(.L_x_614) ;  /* 0x00000d3000007945 */ /* 0x000fe20003800000 */
[----:B------:R-:W-:Y:S01]  /*1c020*/  UMOV UR8, 0x1 ;  /* 0x0000000100087882 */ /* 0x000fe20000000000 */
[----:B------:R-:W-:Y:S01]  /*1c030*/  ULDC UR7, c[0x0][0x10] ;  /* 0x0000040000077ab9 */ /* 0x000fe20000000800 */
[----:B------:R-:W-:Y:S01]  /*1c040*/  USHF.L.U32 UR5, UR8, UR5, URZ ;  /* 0x0000000508057299 */ /* 0x000fe2000800063f */
[----:B------:R-:W-:Y:S01]  /*1c050*/  IMAD.MOV.U32 R9, RZ, RZ, 0x1 ;  /* 0x00000001ff097424 */ /* 0x000fe200078e00ff */
[----:B------:R-:W-:Y:S01]  /*1c060*/  UIMAD.WIDE.U32 UR6, UR6, UR7, URZ ;  /* 0x00000007060672a5 */ /* 0x000fe2000f8e003f */
[----:B------:R-:W-:Y:S01]  /*1c070*/  IMAD.MOV.U32 R6, RZ, RZ, 0x1 ;  /* 0x00000001ff067424 */ /* 0x000fe200078e00ff */
[----:B------:R-:W-:Y:S01]  /*1c080*/  ULDC UR8, c[0x0][0x14] ;  /* 0x0000050000087ab9 */ /* 0x000fe20000000800 */
[----:B------:R-:W-:Y:S01]  /*1c090*/  MOV R7, RZ ;  /* 0x000000ff00077202 */ /* 0x000fe20000000f00 */
[----:B------:R-:W-:-:S02]  /*1c0a0*/  UIMAD.WIDE.U32 UR20, UR6, UR8, URZ ;  /* 0x00000008061472a5 */ /* 0x000fc4000f8e003f */
[----:B------:R-:W-:Y:S01]  /*1c0b0*/  UIMAD UR13, UR7, UR8, URZ ;  /* 0x00000008070d72a4 */ /* 0x000fe2000f8e023f */
[----:B------:R-:W-:Y:S01]  /*1c0c0*/  ULDC UR4, c[0x0][0x600] ;  /* 0x0001800000047ab9 */ /* 0x000fe20000000800 */
[----:B------:R-:W-:Y:S02]  /*1c0d0*/  ULOP3.LUT UR24, UR40, 0x2, URZ, 0xfc, !UPT ;  /* 0x0000000228187892 */ /* 0x000fe4000f8efc3f */
[----:B------:R-:W-:Y:S01]  /*1c0e0*/  UIADD3 UR4, UR4, -0x1, URZ ;  /* 0xffffffff04047890 */ /* 0x000fe2000fffe03f */
[----:B0-----:R-:W-:Y:S01]  /*1c0f0*/  VIADD R0, R0, 0x3f ;  /* 0x0000003f00007836 */ /* 0x001fe20000000000 */
[----:B------:R-:W-:Y:S02]  /*1c100*/  ULOP3.LUT UR18, URZ, UR9, URZ, 0x33, !UPT ;  /* 0x000000093f127292 */ /* 0x000fe4000f8e333f */
[----:B------:R-:W-:Y:S02]  /*1c110*/  UIADD3 UR13, UR21, UR13, URZ ;  /* 0x0000000d150d7290 */ /* 0x000fe4000fffe03f */
[----:B------:R-:W-:Y:S01]  /*1c120*/  SHF.R.S32.HI R5, RZ, 0x1f, R0 ;  /* 0x0000001fff057819 */ /* 0x000fe20000011400 */
[----:B------:R-:W-:-:S03]  /*1c130*/  ULDC.64 UR22, c[0x0][0x198] ;  /* 0x0000660000167ab9 */ /* 0x000fc60000000a00 */
[----:B------:R-:W-:Y:S02]  /*1c140*/  LEA.HI R0, R5, R0, RZ, 0x6 ;  /* 0x0000000005007211 */ /* 0x000fe400078f30ff */
[----:B-1----:R-:W-:Y:S02]  /*1c150*/  LOP3.LUT R16, R16, 0x1, RZ, 0xc0, !PT ;  /* 0x0000000110107812 */ /* 0x002fe400078ec0ff */
[----:B------:R-:W-:-:S05]  /*1c160*/  SHF.R.S32.HI R0, RZ, 0x6, R0 ;  /* 0x00000006ff007819 */ /* 0x000fca0000011400 */
[----:B------:R-:W-:-:S07]  /*1c170*/  VIADD R17, R0, 0x1 ;  /* 0x0000000100117836 */ /* 0x000fce0000000000 */
.L_x_625:
[----:B------:R-:W-:-:S03]  /*1c180*/  UMOV UR6, 0xffffffff ;  /* 0xffffffff00067882 */ /* 0x000fc60000000000 */
[----:B------:R-:W-:Y:S05]  /*1c190*/  BRA.DIV UR6, `(.L_x_615) ;  /* 0x0000000e06b47947 */ /* 0x000fea000b800000 */
[----:B------:R-:W-:-:S13]  /*1c1a0*/  ELECT P6, URZ, PT ;  /* 0x00000000003f782f */ /* 0x000fda00038c0000 */
.L_x_635:
[----:B------:R-:W0:Y:S01]  /*1c1b0*/  LDC R4, c[0x0][0x28c] ;  /* 0x0000a300ff047b82 */ /* 0x000e220000000800 */
[----:B------:R-:W-:Y:S01]  /*1c1c0*/  BSSY B1, `(.L_x_616) ;  /* 0x000003c000017945 */ /* 0x000fe20003800000 */
[----:B0-----:R-:W-:-:S13]  /*1c1d0*/  ISETP.LT.OR P6, PT, R4, 0x1, !P6 ;  /* 0x000000010400780c */ /* 0x001fda00077c1670 */
[----:B------:R-:W-:Y:S05]  /*1c1e0*/  @P6 BRA `(.L_x_617) ;  /* 0x0000000000e46947 */ /* 0x000fea0003800000 */
[----:B------:R-:W-:Y:S01]  /*1c1f0*/  IMAD R3, R3, 0x2, R16 ;  /* 0x0000000203037824 */ /* 0x000fe200078e0210 */
[----:B------:R-:W-:Y:S01]  /*1c200*/  MOV R4, R17 ;  /* 0x0000001100047202 */ /* 0x000fe20000000f00 */
[----:B------:R-:W-:Y:S02]  /*1c210*/  IMAD R2, R2, 0x180, RZ ;  /* 0x0000018002027824 */ /* 0x000fe400078e02ff */
[----:B------:R-:W-:Y:S02]  /*1c220*/  IMAD R5, R3, 0x60, RZ ;  /* 0x0000006003057824 */ /* 0x000fe400078e02ff */
[----:B------:R-:W-:Y:S02]  /*1c230*/  IMAD.MOV.U32 R12, RZ, RZ, RZ ;  /* 0x000000ffff0c7224 */ /* 0x000fe400078e00ff */
[----:B------:R-:W-:Y:S02]  /*1c240*/  IMAD.MOV.U32 R3, RZ, RZ, R6 ;  /* 0x000000ffff037224 */ /* 0x000fe400078e0006 */
[----:B------:R-:W-:-:S07]  /*1c250*/  IMAD.MOV.U32 R11, RZ, RZ, R7 ;  /* 0x000000ffff0b7224 */ /* 0x000fce00078e0007 */
.L_x_620:
[----:B------:R-:W0:Y:S01]  /*1c260*/  S2R R13, SR_CgaCtaId ;  /* 0x00000000000d7919 */ /* 0x000e220000008800 */
[----:B------:R-:W-:-:S04]  /*1c270*/  MOV R8, 0x400 ;  /* 0x0000040000087802 */ /* 0x000fc80000000f00 */
[----:B0-----:R-:W-:Y:S02]  /*1c280*/  LEA R8, R13, R8, 0x18 ;  /* 0x000000080d087211 */ /* 0x001fe400078ec0ff */
[----:B------:R-:W-:-:S03]  /*1c290*/  SHF.L.U32 R13, R3, 0x1f, RZ ;  /* 0x0000001f030d7819 */ /* 0x000fc600000006ff */
[----:B------:R-:W-:-:S04]  /*1c2a0*/  IMAD R14, R11, 0x8, R8 ;  /* 0x000000080b0e7824 */ /* 0x000fc800078e0208 */
[----:B------:R-:W0:Y:S02]  /*1c2b0*/  SYNCS.PHASECHK.TRANS64.TRYWAIT P0, [R14+URZ+0x18], R13 ;  /* 0x0000180d0e0075a7 */ /* 0x000e24000800017f */
[----:B0-----:R-:W-:Y:S05]  /*1c2c0*/  @!P0 BRA `(.L_x_618) ;  /* 0x0000000c00888947 */ /* 0x001fea0003800000 */
.L_x_636:
[----:B------:R-:W1:Y:S01]  /*1c2d0*/  S2R R15, SR_TID.X ;  /* 0x00000000000f7919 */ /* 0x000e620000002100 */
[----:B------:R-:W-:-:S04]  /*1c2e0*/  UPRMT UR6, UR24, 0x9910, URZ ;  /* 0x0000991018067896 */ /* 0x000fc8000800003f */
[----:B------:R-:W-:Y:S01]  /*1c2f0*/  UISETP.NE.AND UP0, UPT, UR6, 0x2, UPT ;  /* 0x000000020600788c */ /* 0x000fe2000bf05270 */
[----:B-1----:R-:W-:-:S13]  /*1c300*/  LOP3.LUT P0, RZ, R15, 0x7f, RZ, 0xc0, !PT ;  /* 0x0000007f0fff7812 */ /* 0x002fda000780c0ff */
[----:B0-----:R-:W0:Y:S02]  /*1c310*/  @!P0 LDC R13, c[0x0][0x500] ;  /* 0x00014000ff0d8b82 */ /* 0x001e240000000800 */
[----:B0-----:R0:W-:Y:S01]  /*1c320*/  @!P0 SYNCS.ARRIVE.TRANS64 RZ, [R14+URZ], R13 ;  /* 0x0000000d0eff89a7 */ /* 0x0011e2000800003f */
[----:B------:R-:W-:-:S13]  /*1c330*/  PLOP3.LUT P0, PT, PT, PT, UP0, 0x80, 0x0 ;  /* 0x000000000000781c */ /* 0x000fda0003f0f008 */
[----:B0-----:R-:W-:Y:S05]  /*1c340*/  @P0 BRA `(.L_x_619) ;  /* 0x0000000000040947 */ /* 0x001fea0003800000 */
[----:B------:R-:W-:Y:S01]  /*1c350*/  BPT.TRAP 0x1 ;  /* 0x000000040000795c */ /* 0x000fe20000300000 */
.L_x_619:
[--C-:B------:R-:W-:Y:S01]  /*1c360*/  IMAD R13, R11, 0xc000, R8.reuse ;  /* 0x0000c0000b0d7824 */ /* 0x100fe200078e0208 */
[----:B------:R-:W-:Y:S01]  /*1c370*/  R2UR UR9, R14 ;  /* 0x000000000e0972ca */ /* 0x000fe200000e0000 */
[----:B------:R-:W-:Y:S01]  /*1c380*/  VIADD R4, R4, 0xffffffff ;  /* 0xffffffff04047836 */ /* 0x000fe20000000000 */
[----:B------:R-:W-:Y:S01]  /*1c390*/  UIADD3 UR6, UP0, UR22, 0xf0, URZ ;  /* 0x000000f016067890 */ /* 0x000fe2000ff1e03f */
[----:B------:R-:W-:Y:S01]  /*1c3a0*/  R2UR UR11, R2 ;  /* 0x00000000020b72ca */ /* 0x000fe200000e0000 */
[----:B------:R-:W-:Y:S01]  /*1c3b0*/  UIADD3 UR26, UP1, UR22, 0x1f0, URZ ;  /* 0x000001f0161a7890 */ /* 0x000fe2000ff3e03f */
[----:B------:R-:W-:Y:S01]  /*1c3c0*/  R2UR UR7, R13 ;  /* 0x000000000d0772ca */ /* 0x000fe200000e0000 */
[----:B------:R-:W-:Y:S01]  /*1c3d0*/  UMOV UR14, 0x0 ;  /* 0x00000000000e7882 */ /* 0x000fe20000000000 */
[C---:B------:R-:W-:Y:S01]  /*1c3e0*/  LEA R13, R11.reuse, R16, 0x1 ;  /* 0x000000100b0d7211 */ /* 0x040fe200078e08ff */
[----:B------:R-:W-:Y:S01]  /*1c3f0*/  VIADD R11, R11, 0x1 ;  /* 0x000000010b0b7836 */ /* 0x000fe20000000000 */
[----:B------:R-:W-:Y:S01]  /*1c400*/  R2UR UR10, R12 ;  /* 0x000000000c0a72ca */ /* 0x000fe200000e0000 */
[----:B------:R-:W-:Y:S01]  /*1c410*/  UIADD3.X UR27, URZ, UR23, URZ, UP1, !UPT ;  /* 0x000000173f1b7290 */ /* 0x000fe20008ffe43f */
[----:B------:R-:W-:Y:S01]  /*1c420*/  R2UR UR12, R10 ;  /* 0x000000000a0c72ca */ /* 0x000fe200000e0000 */
[----:B------:R-:W-:Y:S01]  /*1c430*/  IMAD R13, R13, 0x1800, RZ ;  /* 0x000018000d0d7824 */ /* 0x000fe200078e02ff */
[----:B------:R-:W-:Y:S01]  /*1c440*/  R2UR UR19, R5 ;  /* 0x00000000051372ca */ /* 0x000fe200000e0000 */
[----:B------:R-:W-:Y:S01]  /*1c450*/  UMOV UR15, 0x10000000 ;  /* 0x10000000000f7882 */ /* 0x000fe20000000000 */
[----:B------:R-:W-:Y:S01]  /*1c460*/  ISETP.GT.AND P1, PT, R4, 0x1, PT ;  /* 0x000000010400780c */ /* 0x000fe20003f24270 */
[----:B------:R-:W-:Y:S01]  /*1c470*/  IMAD R13, R13, 0x2, R8 ;  /* 0x000000020d0d7824 */ /* 0x000fe200078e0208 */
[----:B------:R-:W-:Y:S01]  /*1c480*/  ISETP.NE.AND P0, PT, R11, 0x3, PT ;  /* 0x000000030b00780c */ /* 0x000fe20003f05270 */
[----:B------:R-:W-:Y:S01]  /*1c490*/  UIADD3 UR16, UR7, 0x100, URZ ;  /* 0x0000010007107890 */ /* 0x000fe2000fffe03f */
[----:B------:R-:W-:Y:S01]  /*1c4a0*/  IADD3 R12, R12, 0x40, RZ ;  /* 0x000000400c0c7810 */ /* 0x000fe20007ffe0ff */
[----:B------:R-:W-:Y:S01]  /*1c4b0*/  UIADD3.X UR7, URZ, UR23, URZ, UP0, !UPT ;  /* 0x000000173f077290 */ /* 0x000fe200087fe43f */
[----:B------:R-:W-:Y:S01]  /*1c4c0*/  R2UR UR8, R13 ;  /* 0x000000000d0872ca */ /* 0x000fe200000e0000 */
[----:B------:R-:W-:Y:S01]  /*1c4d0*/  UMOV UR25, 0x30000 ;  /* 0x0003000000197882 */ /* 0x000fe20000000000 */
[----:B------:R-:W-:-:S02]  /*1c4e0*/  SEL R8, RZ, 0x1, P0 ;  /* 0x00000001ff087807 */ /* 0x000fc40000000000 */
[----:B------:R-:W-:Y:S02]  /*1c4f0*/  SEL R11, R11, RZ, P0 ;  /* 0x000000ff0b0b7207 */ /* 0x000fe40000000000 */
[----:B------:R-:W-:-:S07]  /*1c500*/  LOP3.LUT R3, R3, R8, RZ, 0x3c, !PT ;  /* 0x0000000803037212 */ /* 0x000fce00078e3cff */
[----:B------:R-:W-:-:S03]  /*1c510*/  UIADD3 UR17, UR8, 0x24100, URZ ;  /* 0x0002410008117890 */ /* 0x000fc6000fffe03f */
[----:B------:R-:W-:Y:S02]  /*1c520*/  UMOV UR8, UR16 ;  /* 0x0000001000087c82 */ /* 0x000fe40008000000 */
[----:B------:R0:W-:Y:S02]  /*1c530*/  UTMALDG.3D [UR8], [UR6], desc[UR14] ;  /* 0x00000e08060075b4 */ /* 0x0001e40008011000 */
[----:B0-----:R-:W-:Y:S01]  /*1c540*/  UMOV UR8, UR17 ;  /* 0x0000001100087c82 */ /* 0x001fe20008000000 */
[----:B------:R-:W-:Y:S02]  /*1c550*/  UMOV UR11, UR19 ;  /* 0x00000013000b7c82 */ /* 0x000fe40008000000 */
[----:B------:R0:W-:Y:S02]  /*1c560*/  UTMALDG.3D.MULTICAST [UR8], [UR26], UR25, desc[UR14] ;  /* 0x00000e081a0073b4 */ /* 0x0001e40008011819 */
[----:B0-----:R-:W-:Y:S05]  /*1c570*/  @P1 BRA `(.L_x_620) ;  /* 0xfffffffc00381947 */ /* 0x001fea000383ffff */
.L_x_617:
[----:B------:R-:W-:Y:S05]  /*1c580*/  BSYNC B1 ;  /* 0x0000000000017941 */ /* 0x000fea0003800000 */
.L_x_616:
[----:B------:R-:W2:Y:S01]  /*1c590*/  LDL.LU R14, [R1+0x184] ;  /* 0x00018400010e7983 */ /* 0x000ea20000300800 */
[----:B------:R-:W-:Y:S01]  /*1c5a0*/  LOP3.LUT P0, RZ, R9, 0xff, RZ, 0xc0, !PT ;  /* 0x000000ff09ff7812 */ /* 0x000fe2000780c0ff */
[C---:B------:R-:W-:Y:S01]  /*1c5b0*/  IMAD.IADD R4, R0.reuse, 0x1, R7 ;  /* 0x0000000100047824 */ /* 0x040fe200078e0207 */
[----:B------:R-:W-:Y:S01]  /*1c5c0*/  ULDC.64 UR6, c[0x0][0x650] ;  /* 0x0001940000067ab9 */ /* 0x000fe20000000a00 */
[----:B------:R-:W3:Y:S01]  /*1c5d0*/  LDL.LU R13, [R1+0x188] ;  /* 0x00018800010d7983 */ /* 0x000ee20000300800 */
[----:B------:R-:W-:Y:S01]  /*1c5e0*/  ISETP.GE.U32.AND P1, PT, R0, 0x3, PT ;  /* 0x000000030000780c */ /* 0x000fe20003f26070 */
[----:B------:R-:W-:Y:S01]  /*1c5f0*/  BSSY B1, `(.L_x_621) ;  /* 0x0000072000017945 */ /* 0x000fe20003800000 */
[----:B------:R-:W-:Y:S02]  /*1c600*/  MOV R10, 0xffffffff ;  /* 0xffffffff000a7802 */ /* 0x000fe40000000f00 */
[----:B------:R-:W-:-:S05]  /*1c610*/  PRMT R9, RZ, 0x7610, R9 ;  /* 0x00007610ff097816 */ /* 0x000fca0000000009 */
[----:B------:R-:W0:Y:S01]  /*1c620*/  @P0 S2R R3, SR_CgaCtaId ;  /* 0x0000000000030919 */ /* 0x000e220000008800 */
[----:B------:R-:W-:-:S04]  /*1c630*/  @P0 MOV R2, 0x400 ;  /* 0x0000040000020802 */ /* 0x000fc80000000f00 */
[----:B0-----:R-:W-:-:S04]  /*1c640*/  @P0 LEA R2, R3, R2, 0x18 ;  /* 0x0000000203020211 */ /* 0x001fc800078ec0ff */
[----:B------:R0:W-:Y:S01]  /*1c650*/  @P0 SYNCS.ARRIVE.TRANS64.A1T0 RZ, [R2+URZ+0x48], RZ ;  /* 0x000048ff02ff09a7 */ /* 0x0001e2000810003f */
[----:B------:R-:W-:-:S04]  /*1c660*/  ISETP.GT.U32.AND P0, PT, R4, 0x2, PT ;  /* 0x000000020400780c */ /* 0x000fc80003f04070 */
[----:B------:R-:W-:Y:S01]  /*1c670*/  ISETP.LT.U32.AND P0, PT, R0, 0x3, P0 ;  /* 0x000000030000780c */ /* 0x000fe20000701070 */
[----:B0-----:R-:W-:-:S04]  /*1c680*/  IMAD.WIDE.U32 R2, R4, -0x55555555, RZ ;  /* 0xaaaaaaab04027825 */ /* 0x001fc800078e00ff */
[----:B------:R-:W-:Y:S01]  /*1c690*/  IMAD.MOV.U32 R2, RZ, RZ, -0x1 ;  /* 0xffffffffff027424 */ /* 0x000fe200078e00ff */
[----:B------:R-:W-:Y:S02]  /*1c6a0*/  SHF.R.U32.HI R5, RZ, 0x1, R3 ;  /* 0x00000001ff057819 */ /* 0x000fe40000011603 */
[----:B------:R-:W-:-:S03]  /*1c6b0*/  SEL R3, RZ, 0x1, !P0 ;  /* 0x00000001ff037807 */ /* 0x000fc60004000000 */
[--C-:B------:R-:W-:Y:S01]  /*1c6c0*/  IMAD R7, R5, -0x3, R4.reuse ;  /* 0xfffffffd05077824 */ /* 0x100fe200078e0204 */
[----:B------:R-:W-:Y:S01]  /*1c6d0*/  LOP3.LUT R6, R6, R3, RZ, 0x3c, !PT ;  /* 0x0000000306067212 */ /* 0x000fe200078e3cff */
[----:B------:R-:W-:Y:S01]  /*1c6e0*/  IMAD.MOV.U32 R3, RZ, RZ, -0x1 ;  /* 0xffffffffff037424 */ /* 0x000fe200078e00ff */
[----:B------:R-:W-:Y:S02]  /*1c6f0*/  PRMT R4, RZ, 0x7610, R4 ;  /* 0x00007610ff047816 */ /* 0x000fe40000000004 */
[----:B------:R-:W-:Y:S02]  /*1c700*/  @P1 LOP3.LUT R6, R6, 0x1, R5, 0x78, !PT ;  /* 0x0000000106061812 */ /* 0x000fe400078e7805 */
[----:B---3--:R-:W-:-:S04]  /*1c710*/  IADD3 R13, P0, R13, UR20, RZ ;  /* 0x000000140d0d7c10 */ /* 0x008fc8000ff1e0ff */
[----:B--2---:R-:W-:Y:S01]  /*1c720*/  IADD3.X R14, R14, UR13, RZ, P0, !PT ;  /* 0x0000000d0e0e7c10 */ /* 0x004fe200087fe4ff */
[----:B------:R0:W-:Y:S01]  /*1c730*/  STL [R1+0x188], R13 ;  /* 0x0001880d01007387 */ /* 0x0001e20000100800 */
[----:B------:R-:W-:-:S03]  /*1c740*/  ISETP.GE.U32.AND P0, PT, R13, UR6, PT ;  /* 0x000000060d007c0c */ /* 0x000fc6000bf06070 */
[----:B------:R0:W-:Y:S01]  /*1c750*/  STL [R1+0x184], R14 ;  /* 0x0001840e01007387 */ /* 0x0001e20000100800 */
[----:B------:R-:W-:-:S13]  /*1c760*/  ISETP.GE.U32.AND.EX P0, PT, R14, UR7, PT, P0 ;  /* 0x000000070e007c0c */ /* 0x000fda000bf06100 */
[----:B0-----:R-:W-:Y:S05]  /*1c770*/  @P0 BRA `(.L_x_622) ;  /* 0x0000000400640947 */ /* 0x001fea0003800000 */
[----:B------:R-:W0:Y:S01]  /*1c780*/  S2R R8, SR_CTAID.X ;  /* 0x0000000000087919 */ /* 0x000e220000002500 */
[----:B------:R-:W-:Y:S01]  /*1c790*/  ULDC UR6, c[0x0][0x150] ;  /* 0x0000540000067ab9 */ /* 0x000fe20000000800 */
[----:B------:R-:W1:Y:S01]  /*1c7a0*/  LDC R5, c[0x0][0x144] ;  /* 0x00005100ff057b82 */ /* 0x000e620000000800 */
[----:B------:R-:W-:Y:S01]  /*1c7b0*/  UISETP.NE.AND UP0, UPT, UR41, URZ, UPT ;  /* 0x0000003f2900728c */ /* 0x000fe2000bf05270 */
[----:B------:R-:W2:Y:S01]  /*1c7c0*/  S2R R2, SR_CTAID.Y ;  /* 0x0000000000027919 */ /* 0x000ea20000002600 */
[----:B------:R-:W-:-:S04]  /*1c7d0*/  ULDC UR9, c[0x0][0x630] ;  /* 0x00018c0000097ab9 */ /* 0x000fc80000000800 */
[----:B------:R-:W-:Y:S01]  /*1c7e0*/  PLOP3.LUT P0, PT, PT, PT, UP0, 0x80, 0x0 ;  /* 0x000000000000781c */ /* 0x000fe20003f0f008 */
[----:B------:R-:W3:Y:S01]  /*1c7f0*/  LDC R11, c[0x0][0x148] ;  /* 0x00005200ff0b7b82 */ /* 0x000ee20000000800 */
[----:B0-----:R-:W-:Y:S02]  /*1c800*/  I2FP.F32.U32 R3, R8 ;  /* 0x0000000800037245 */ /* 0x001fe40000201000 */
[----:B--2---:R-:W-:-:S03]  /*1c810*/  I2FP.F32.U32 R4, R2 ;  /* 0x0000000200047245 */ /* 0x004fc60000201000 */
[----:B------:R-:W-:Y:S01]  /*1c820*/  FMUL R3, R3, UR6 ;  /* 0x0000000603037c20 */ /* 0x000fe20008400000 */
[----:B------:R-:W-:Y:S02]  /*1c830*/  ULDC UR6, c[0x0][0x154] ;  /* 0x0000550000067ab9 */ /* 0x000fe40000000800 */
[----:B------:R-:W-:Y:S01]  /*1c840*/  FMUL R10, R4, UR6 ;  /* 0x00000006040a7c20 */ /* 0x000fe20008400000 */
[----:B------:R-:W-:Y:S02]  /*1c850*/  ULDC.64 UR6, c[0x0][0x628] ;  /* 0x00018a0000067ab9 */ /* 0x000fe40000000a00 */
[----:B------:R-:W0:Y:S08]  /*1c860*/  F2I.U32.TRUNC.NTZ R3, R3 ;  /* 0x0000000300037305 */ /* 0x000e30000020f000 */
[----:B------:R-:W2:Y:S01]  /*1c870*/  F2I.U32.TRUNC.NTZ R10, R10 ;  /* 0x0000000a000a7305 */ /* 0x000ea2000020f000 */
[----:B0-----:R-:W-:Y:S01]  /*1c880*/  IMAD.MOV R4, RZ, RZ, -R3 ;  /* 0x000000ffff047224 */ /* 0x001fe200078e0a03 */
[----:B------:R-:W-:-:S03]  /*1c890*/  MOV R3, R14 ;  /* 0x0000000e00037202 */ /* 0x000fc60000000f00 */
[----:B-1----:R-:W-:Y:S02]  /*1c8a0*/  IMAD R8, R5, R4, R8 ;  /* 0x0000000405087224 */ /* 0x002fe400078e0208 */
[----:B--2---:R-:W-:-:S04]  /*1c8b0*/  IMAD.MOV R4, RZ, RZ, -R10 ;  /* 0x000000ffff047224 */ /* 0x004fc800078e0a0a */
[----:B---3--:R-:W-:Y:S01]  /*1c8c0*/  @P0 IMAD R8, R11, R4, R2 ;  /* 0x000000040b080224 */ /* 0x008fe200078e0202 */
[----:B------:R-:W-:Y:S01]  /*1c8d0*/  ISETP.NE.U32.AND P0, PT, RZ, UR6, PT ;  /* 0x00000006ff007c0c */ /* 0x000fe2000bf05070 */
[----:B------:R-:W-:-:S03]  /*1c8e0*/  IMAD.MOV.U32 R2, RZ, RZ, R13 ;  /* 0x000000ffff027224 */ /* 0x000fc600078e000d */
[----:B------:R-:W-:-:S13]  /*1c8f0*/  ISETP.NE.AND.EX P0, PT, RZ, UR7, PT, P0 ;  /* 0x00000007ff007c0c */ /* 0x000fda000bf05300 */
[----:B------:R-:W-:Y:S05]  /*1c900*/  @!P0 BRA `(.L_x_623) ;  /* 0x0000000000288947 */ /* 0x000fea0003800000 */
[----:B------:R-:W-:Y:S02]  /*1c910*/  ULDC UR8, c[0x0][0x634] ;  /* 0x00018d0000087ab9 */ /* 0x000fe40000000800 */
[----:B------:R-:W-:-:S05]  /*1c920*/  IADD3 R3, P0, R13, UR8, RZ ;  /* 0x000000080d037c10 */ /* 0x000fca000ff1e0ff */
[----:B------:R-:W-:-:S04]  /*1c930*/  IMAD.X R11, RZ, RZ, R14, P0 ;  /* 0x000000ffff0b7224 */ /* 0x000fc800000e060e */
[----:B------:R-:W-:-:S04]  /*1c940*/  IMAD.WIDE.U32 R4, R11, UR6, RZ ;  /* 0x000000060b047c25 */ /* 0x000fc8000f8e00ff */
[----:B------:R-:W-:-:S04]  /*1c950*/  IMAD.WIDE.U32 R4, P0, R3, UR7, R4 ;  /* 0x0000000703047c25 */ /* 0x000fc8000f800004 */
[----:B------:R-:W-:-:S04]  /*1c960*/  IMAD.WIDE.U32 R2, R3, UR6, RZ ;  /* 0x0000000603027c25 */ /* 0x000fc8000f8e00ff */
[----:B------:R-:W-:Y:S01]  /*1c970*/  IMAD.MOV.U32 R2, RZ, RZ, R5 ;  /* 0x000000ffff027224 */ /* 0x000fe200078e0005 */
[----:B------:R-:W-:Y:S01]  /*1c980*/  IADD3 RZ, P1, R3, R4, RZ ;  /* 0x0000000403ff7210 */ /* 0x000fe20007f3e0ff */
[----:B------:R-:W-:-:S04]  /*1c990*/  IMAD.X R3, RZ, RZ, RZ, P0 ;  /* 0x000000ffff037224 */ /* 0x000fc800000e06ff */
[----:B------:R-:W-:-:S08]  /*1c9a0*/  IMAD.WIDE.U32.X R2, R11, UR7, R2, P1 ;  /* 0x000000070b027c25 */ /* 0x000fd000088e0402 */
.L_x_623:
[--C-:B------:R-:W-:Y:S01]  /*1c9b0*/  SHF.R.U64 R10, R2, UR9, R3.reuse ;  /* 0x00000009020a7c19 */ /* 0x100fe20008001203 */
[----:B------:R-:W-:Y:S01]  /*1c9c0*/  ULDC.64 UR6, c[0x0][0x620] ;  /* 0x0001880000067ab9 */ /* 0x000fe20000000a00 */
[----:B------:R-:W-:Y:S01]  /*1c9d0*/  SHF.R.U32.HI R2, RZ, UR9, R3 ;  /* 0x00000009ff027c19 */ /* 0x000fe20008011603 */
[----:B------:R-:W-:Y:S01]  /*1c9e0*/  IMAD.MOV.U32 R3, RZ, RZ, R14 ;  /* 0x000000ffff037224 */ /* 0x000fe200078e000e */
[----:B------:R-:W-:Y:S01]  /*1c9f0*/  IADD3 R11, P0, RZ, -R10, RZ ;  /* 0x8000000aff0b7210 */ /* 0x000fe20007f1e0ff */
[----:B------:R-:W-:-:S03]  /*1ca00*/  ULDC.64 UR8, c[0x0][0x640] ;  /* 0x0001900000087ab9 */ /* 0x000fc60000000a00 */
[----:B------:R-:W-:Y:S02]  /*1ca10*/  IADD3.X R2, RZ, ~R2, RZ, P0, !PT ;  /* 0x80000002ff027210 */ /* 0x000fe400007fe4ff */
[----:B------:R-:W-:-:S03]  /*1ca20*/  ISETP.NE.U32.AND P0, PT, RZ, UR8, PT ;  /* 0x00000008ff007c0c */ /* 0x000fc6000bf05070 */
[----:B------:R-:W-:Y:S01]  /*1ca30*/  IMAD R2, R2, UR6, RZ ;  /* 0x0000000602027c24 */ /* 0x000fe2000f8e02ff */
[----:B------:R-:W-:-:S03]  /*1ca40*/  ISETP.NE.AND.EX P0, PT, RZ, UR9, PT, P0 ;  /* 0x00000009ff007c0c */ /* 0x000fc6000bf05300 */
[----:B------:R-:W-:Y:S02]  /*1ca50*/  IMAD R5, R11, UR7, R2 ;  /* 0x000000070b057c24 */ /* 0x000fe4000f8e0202 */
[----:B------:R-:W-:-:S04]  /*1ca60*/  IMAD.MOV.U32 R2, RZ, RZ, R13 ;  /* 0x000000ffff027224 */ /* 0x000fc800078e000d */
[----:B------:R-:W-:Y:S01]  /*1ca70*/  IMAD.WIDE.U32 R2, R11, UR6, R2 ;  /* 0x000000060b027c25 */ /* 0x000fe2000f8e0002 */
[----:B------:R-:W-:-:S03]  /*1ca80*/  ULDC UR6, c[0x0][0x618] ;  /* 0x0001860000067ab9 */ /* 0x000fc60000000800 */
[----:B------:R-:W-:-:S05]  /*1ca90*/  IMAD.IADD R3, R3, 0x1, R5 ;  /* 0x0000000103037824 */ /* 0x000fca00078e0205 */
[--C-:B------:R-:W-:Y:S02]  /*1caa0*/  SHF.R.U64 R11, R2, UR6, R3.reuse ;  /* 0x00000006020b7c19 */ /* 0x100fe40008001203 */
[----:B------:R-:W-:Y:S01]  /*1cab0*/  SHF.R.U32.HI R2, RZ, UR6, R3 ;  /* 0x00000006ff027c19 */ /* 0x000fe20008011603 */
[----:B------:R-:W-:-:S03]  /*1cac0*/  ULDC UR6, c[0x0][0x608] ;  /* 0x0001820000067ab9 */ /* 0x000fc60000000800 */
[--C-:B------:R-:W-:Y:S02]  /*1cad0*/  SHF.R.U32.HI R3, RZ, UR6, R2.reuse ;  /* 0x00000006ff037c19 */ /* 0x100fe40008011602 */
[----:B------:R-:W-:Y:S01]  /*1cae0*/  SHF.R.U64 R12, R11, UR6, R2 ;  /* 0x000000060b0c7c19 */ /* 0x000fe20008001202 */
[----:B------:R-:W-:Y:S02]  /*1caf0*/  ULDC UR6, c[0x0][0x658] ;  /* 0x0001960000067ab9 */ /* 0x000fe40000000800 */
[--C-:B------:R-:W-:Y:S02]  /*1cb00*/  SHF.R.U32.HI R14, RZ, UR6, R3.reuse ;  /* 0x00000006ff0e7c19 */ /* 0x100fe40008011603 */
[----:B------:R-:W-:-:S03]  /*1cb10*/  SHF.R.U64 R13, R12, UR6, R3 ;  /* 0x000000060c0d7c19 */ /* 0x000fc60008001203 */
[----:B------:R-:W-:Y:S01]  /*1cb20*/  IMAD.MOV.U32 R3, RZ, RZ, R14 ;  /* 0x000000ffff037224 */ /* 0x000fe200078e000e */
[----:B------:R-:W-:Y:S01]  /*1cb30*/  MOV R2, R13 ;  /* 0x0000000d00027202 */ /* 0x000fe20000000f00 */
[----:B------:R-:W-:Y:S06]  /*1cb40*/  @!P0 BRA `(.L_x_624) ;  /* 0x0000000000288947 */ /* 0x000fec0003800000 */
[----:B------:R-:W-:Y:S02]  /*1cb50*/  ULDC UR6, c[0x0][0x64c] ;  /* 0x0001930000067ab9 */ /* 0x000fe40000000800 */
[----:B------:R-:W-:-:S05]  /*1cb60*/  IADD3 R3, P0, R13, UR6, RZ ;  /* 0x000000060d037c10 */ /* 0x000fca000ff1e0ff */
[----:B------:R-:W-:-:S04]  /*1cb70*/  IMAD.X R14, RZ, RZ, R14, P0 ;  /* 0x000000ffff0e7224 */ /* 0x000fc800000e060e */
[----:B------:R-:W-:-:S04]  /*1cb80*/  IMAD.WIDE.U32 R4, R14, UR8, RZ ;  /* 0x000000080e047c25 */ /* 0x000fc8000f8e00ff */
[----:B------:R-:W-:-:S04]  /*1cb90*/  IMAD.WIDE.U32 R4, P0, R3, UR9, R4 ;  /* 0x0000000903047c25 */ /* 0x000fc8000f800004 */
[----:B------:R-:W-:Y:S01]  /*1cba0*/  IMAD.WIDE.U32 R2, R3, UR8, RZ ;  /* 0x0000000803027c25 */ /* 0x000fe2000f8e00ff */
[----:B------:R-:W-:-:S04]  /*1cbb0*/  MOV R2, R5 ;  /* 0x0000000500027202 */ /* 0x000fc80000000f00 */
[----:B------:R-:W-:Y:S01]  /*1cbc0*/  IADD3 RZ, P1, R3, R4, RZ ;  /* 0x0000000403ff7210 */ /* 0x000fe20007f3e0ff */
[----:B------:R-:W-:-:S04]  /*1cbd0*/  IMAD.X R3, RZ, RZ, RZ, P0 ;  /* 0x000000ffff037224 */ /* 0x000fc800000e06ff */
[----:B------:R-:W-:-:S08]  /*1cbe0*/  IMAD.WIDE.U32.X R2, R14, UR9, R2, P1 ;  /* 0x000000090e027c25 */ /* 0x000fd000088e0402 */
.L_x_624:
[----:B------:R-:W-:Y:S01]  /*1cbf0*/  ULDC UR6, c[0x0][0x648] ;  /* 0x0001920000067ab9 */ /* 0x000fe20000000800 */
[----:B------:R-:W-:Y:S01]  /*1cc00*/  LOP3.LUT R12, R12, UR18, RZ, 0xc0, !PT ;  /* 0x000000120c0c7c12 */ /* 0x000fe2000f8ec0ff */
[----:B------:R-:W-:Y:S01]  /*1cc10*/  UISETP.NE.AND UP0, UPT, UR41, URZ, UPT ;  /* 0x0000003f2900728c */ /* 0x000fe2000bf05270 */
[----:B------:R-:W-:Y:S01]  /*1cc20*/  SHF.R.U64 R3, R2, UR6, R3 ;  /* 0x0000000602037c19 */ /* 0x000fe20008001203 */
[----:B------:R-:W-:Y:S01]  /*1cc30*/  ULDC UR6, c[0x0][0x638] ;  /* 0x00018e0000067ab9 */ /* 0x000fe20000000800 */
[----:B------:R-:W-:-:S03]  /*1cc40*/  IMAD.MOV.U32 R4, RZ, RZ, 0x1 ;  /* 0x00000001ff047424 */ /* 0x000fc600078e00ff */
[----:B------:R-:W-:Y:S01]  /*1cc50*/  IMAD.MOV R2, RZ, RZ, -R3 ;  /* 0x000000ffff027224 */ /* 0x000fe200078e0a03 */
[----:B------:R-:W-:Y:S01]  /*1cc60*/  PLOP3.LUT P0, PT, PT, PT, UP0, 0x40, 0x0 ;  /* 0x000000000000781c */ /* 0x000fe20003f0e808 */
[----:B------:R-:W-:Y:S01]  /*1cc70*/  IMAD R5, R3, UR5, R12 ;  /* 0x0000000503057c24 */ /* 0x000fe2000f8e020c */
[----:B------:R-:W-:Y:S01]  /*1cc80*/  PLOP3.LUT P1, PT, PT, PT, UP0, 0x40, 0x0 ;  /* 0x000000000000781c */ /* 0x000fe20003f2e808 */
[----:B------:R-:W-:Y:S01]  /*1cc90*/  IMAD R13, R2, UR6, R13 ;  /* 0x00000006020d7c24 */ /* 0x000fe2000f8e020d */
[----:B------:R-:W-:Y:S01]  /*1cca0*/  ULDC UR6, c[0x0][0x610] ;  /* 0x0001840000067ab9 */ /* 0x000fe20000000800 */
[----:B------:R-:W-:Y:S01]  /*1ccb0*/  LOP3.LUT R2, R11, UR4, RZ, 0xc0, !PT ;  /* 0x000000040b027c12 */ /* 0x000fe2000f8ec0ff */
[----:B------:R-:W-:Y:S01]  /*1ccc0*/  IMAD R8, R5, UR6, R8 ;  /* 0x0000000605087c24 */ /* 0x000fe2000f8e0208 */
[----:B------:R-:W-:-:S03]  /*1ccd0*/  ULDC UR6, c[0x0][0x600] ;  /* 0x0001800000067ab9 */ /* 0x000fc60000000800 */
[----:B------:R-:W-:-:S05]  /*1cce0*/  IMAD R13, R13, UR6, R2 ;  /* 0x000000060d0d7c24 */ /* 0x000fca000f8e0202 */
[----:B------:R-:W-:Y:S02]  /*1ccf0*/  SEL R3, R13, R8, P0 ;  /* 0x000000080d037207 */ /* 0x000fe40000000000 */
[----:B------:R-:W-:-:S07]  /*1cd00*/  SEL R2, R8, R13, P1 ;  /* 0x0000000d08027207 */ /* 0x000fce0000800000 */
.L_x_622:
[----:B------:R-:W-:Y:S05]  /*1cd10*/  BSYNC B1 ;  /* 0x0000000000017941 */ /* 0x000fea0003800000 */
.L_x_621:
[----:B------:R-:W-:-:S13]  /*1cd20*/  LOP3.LUT P0, RZ, R4, 0xff, RZ, 0xc0, !PT ;  /* 0x000000ff04ff7812 */ /* 0x000fda000780c0ff */
[----:B------:R-:W-:Y:S05]  /*1cd30*/  @P0 BRA `(.L_x_625) ;  /* 0xfffffff400100947 */ /* 0x000fea000383ffff */
[----:B------:R-:W-:Y:S05]  /*1cd40*/  BSYNC B0 ;  /* 0x0000000000007941 */ /* 0x000fea0003800000 */
.L_x_614:
[----:B------:R-:W-:-:S03]  /*1cd50*/  UMOV UR6, 0xffffffff ;  /* 0xffffffff00067882 */ /* 0x000fc60000000000 */
[----:B------:R-:W-:Y:S05]  /*1cd60*/  BRA.DIV UR6, `(.L_x_626) ;  /* 0x0000000206f47947 */ /* 0x000fea000b800000 */
[----:B------:R-:W-:-:S13]  /*1cd70*/  ELECT P6, URZ, PT ;  /* 0x00000000003f782f */ /* 0x000fda00038c0000 */
.L_x_639:
[----:B------:R-:W-:Y:S04]  /*1cd80*/  BSSY B0, `(.L_x_627) ;  /* 0x0000023000007945 */ /* 0x000fe80003800000 */
[----:B------:R-:W-:Y:S05]  /*1cd90*/  @!P6 BRA `(.L_x_628) ;  /* 0x000000000084e947 */ /* 0x000fea0003800000 */
[----:B------:R-:W-:-:S04]  /*1cda0*/  ULOP3.LUT UR6, UR40, 0x2, URZ, 0xfc, !UPT ;  /* 0x0000000228067892 */ /* 0x000fc8000f8efc3f */
[----:B------:R-:W-:-:S06]  /*1cdb0*/  UISETP.NE.AND UP0, UPT, UR6, 0x3, UPT ;  /* 0x000000030600788c */ /* 0x000fcc000bf05270 */
[----:B------:R-:W-:-:S13]  /*1cdc0*/  PLOP3.LUT P0, PT, PT, PT, UP0, 0x80, 0x0 ;  /* 0x000000000000781c */ /* 0x000fda0003f0f008 */
[----:B------:R-:W-:Y:S05]  /*1cdd0*/  @!P0 BRA `(.L_x_629) ;  /* 0x0000000000048947 */ /* 0x000fea0003800000 */
[----:B------:R-:W-:Y:S01]  /*1cde0*/  BPT.TRAP 0x1 ;  /* 0x000000040000795c */ /* 0x000fe20000300000 */
.L_x_629:
[----:B------:R-:W0:Y:S01]  /*1cdf0*/  S2R R3, SR_CgaCtaId ;  /* 0x0000000000037919 */ /* 0x000e220000008800 */
[----:B------:R-:W-:Y:S02]  /*1ce00*/  MOV R0, 0x400 ;  /* 0x0000040000007802 */ /* 0x000fe40000000f00 */
[----:B------:R-:W-:Y:S02]  /*1ce10*/  SHF.L.U32 R2, R6, 0x1f, RZ ;  /* 0x0000001f06027819 */ /* 0x000fe400000006ff */
[----:B0-----:R-:W-:-:S05]  /*1ce20*/  LEA R0, R3, R0, 0x18 ;  /* 0x0000000003007211 */ /* 0x001fca00078ec0ff */
[----:B------:R-:W-:-:S05]  /*1ce30*/  VIADD R0, R0, 0x18 ;  /* 0x0000001800007836 */ /* 0x000fca0000000000 */
[----:B------:R-:W-:-:S04]  /*1ce40*/  LEA R3, R7, R0, 0x3 ;  /* 0x0000000007037211 */ /* 0x000fc800078e18ff */
[----:B------:R-:W0:Y:S02]  /*1ce50*/  SYNCS.PHASECHK.TRANS64.TRYWAIT P0, [R3+URZ], R2 ;  /* 0x00000002030075a7 */ /* 0x000e24000800017f */
[----:B0-----:R-:W-:Y:S05]  /*1ce60*/  @!P0 BRA `(.L_x_630) ;  /* 0x0000000000d48947 */ /* 0x001fea0003800000 */
.L_x_640:
[----:B------:R-:W-:-:S05]  /*1ce70*/  VIADD R7, R7, 0x1 ;  /* 0x0000000107077836 */ /* 0x000fca0000000000 */
[----:B------:R-:W-:-:S04]  /*1ce80*/  ISETP.NE.AND P0, PT, R7, 0x3, PT ;  /* 0x000000030700780c */ /* 0x000fc80003f05270 */
[----:B0-----:R-:W-:Y:S02]  /*1ce90*/  SEL R3, RZ, 0x1, P0 ;  /* 0x00000001ff037807 */ /* 0x001fe40000000000 */
[----:B------:R-:W-:Y:S02]  /*1cea0*/  SEL R7, R7, RZ, P0 ;  /* 0x000000ff07077207 */ /* 0x000fe40000000000 */
[----:B------:R-:W-:-:S03]  /*1ceb0*/  LOP3.LUT R5, R6, R3, RZ, 0x3c, !PT ;  /* 0x0000000306057212 */ /* 0x000fc600078e3cff */
[----:B------:R-:W-:Y:S01]  /*1cec0*/  IMAD R3, R7, 0x8, R0 ;  /* 0x0000000807037824 */ /* 0x000fe200078e0200 */
[----:B------:R-:W-:-:S04]  /*1ced0*/  SHF.L.U32 R2, R5, 0x1f, RZ ;  /* 0x0000001f05027819 */ /* 0x000fc800000006ff */
[----:B------:R-:W0:Y:S02]  /*1cee0*/  SYNCS.PHASECHK.TRANS64.TRYWAIT P0, [R3+URZ], R2 ;  /* 0x00000002030075a7 */ /* 0x000e24000800017f */
[----:B0-----:R-:W-:Y:S05]  /*1cef0*/  @!P0 BRA `(.L_x_631) ;  /* 0x0000000000c48947 */ /* 0x001fea0003800000 */
.L_x_641:
[----:B0-----:R-:W-:-:S05]  /*1cf00*/  VIADD R2, R7, 0x1 ;  /* 0x0000000107027836 */ /* 0x001fca0000000000 */
[----:B------:R-:W-:-:S04]  /*1cf10*/  ISETP.NE.AND P0, PT, R2, 0x3, PT ;  /* 0x000000030200780c */ /* 0x000fc80003f05270 */
[----:B------:R-:W-:Y:S02]  /*1cf20*/  SEL R4, RZ, 0x1, P0 ;  /* 0x00000001ff047807 */ /* 0x000fe40000000000 */
[----:B------:R-:W-:Y:S02]  /*1cf30*/  SEL R3, R2, RZ, P0 ;  /* 0x000000ff02037207 */ /* 0x000fe40000000000 */
[----:B------:R-:W-:Y:S02]  /*1cf40*/  LOP3.LUT R4, R5, R4, RZ, 0x3c, !PT ;  /* 0x0000000405047212 */ /* 0x000fe400078e3cff */
[----:B------:R-:W-:Y:S02]  /*1cf50*/  LEA R3, R3, R0, 0x3 ;  /* 0x0000000003037211 */ /* 0x000fe400078e18ff */
[----:B------:R-:W-:-:S07]  /*1cf60*/  SHF.L.U32 R0, R4, 0x1f, RZ ;  /* 0x0000001f04007819 */ /* 0x000fce00000006ff */
.L_x_632:
[----:B0-----:R0:W1:Y:S02]  /*1cf70*/  SYNCS.PHASECHK.TRANS64.TRYWAIT P0, [R3+URZ], R0 ;  /* 0x00000000030075a7 */ /* 0x001064000800017f */
[----:B-1----:R-:W-:Y:S05]  /*1cf80*/  @!P0 NANOSLEEP.SYNCS 0x989680 ;  /* 0x009896800000895d */ /* 0x002fea0003900000 */
[----:B------:R-:W1:Y:S02]  /*1cf90*/  @!P0 SYNCS.PHASECHK.TRANS64 P0, [R3+URZ], R0 ;  /* 0x00000000030085a7 */ /* 0x000e64000800007f */
[----:B-1----:R-:W-:Y:S05]  /*1cfa0*/  @!P0 BRA `(.L_x_632) ;  /* 0xfffffffc00f08947 */ /* 0x002fea000383ffff */
.L_x_628:
[----:B------:R-:W-:Y:S05]  /*1cfb0*/  BSYNC B0 ;  /* 0x0000000000007941 */ /* 0x000fea0003800000 */
.L_x_627:
[----:B------:R-:W-:Y:S05]  /*1cfc0*/  EXIT ;  /* 0x000000000000794d */ /* 0x000fea0003800000 */
.L_x_21:
[----:B-1----:R1:W2:Y:S02]  /*1cfd0*/  SYNCS.PHASECHK.TRANS64.TRYWAIT P1, [R4+URZ], R3 ;  /* 0x00000003040075a7 */ /* 0x0022a4000802017f */
[----:B--2---:R-:W-:Y:S05]  /*1cfe0*/  @!P1 NANOSLEEP.SYNCS 0x989680 ;  /* 0x009896800000995d */ /* 0x004fea0003900000 */
[----:B------:R-:W2:Y:S02]  /*1cff0*/  @!P1 SYNCS.PHASECHK.TRANS64 P1, [R4+URZ], R3 ;  /* 0x00000003040095a7 */ /* 0x000ea4000802007f */
[----:B--2---:R-:W-:Y:S05]  /*1d000*/  @!P1 BRA `(.L_x_21) ;  /* 0xfffffffc00f09947 */ /* 0x004fea000383ffff */
[----:B------:R-:W-:Y:S05]  /*1d010*/  BRA `(.L_x_20) ;  /* 0xfffffe4400b47947 */ /* 0x000fea000383ffff */
.L_x_26:
[----:B-1----:R1:W2:Y:S02]  /*1d020*/  SYNCS.PHASECHK.TRANS64.TRYWAIT P1, [R4+URZ], R5 ;  /* 0x00000005040075a7 */ /* 0x0022a4000802017f */
[----:B--2---:R-:W-:Y:S05]  /*1d030*/  @!P1 NANOSLEEP.SYNCS 0x989680 ;  /* 0x009896800000995d */ /* 0x004fea0003900000 */
[----:B------:R-:W2:Y:S02]  /*1d040*/  @!P1 SYNCS.PHASECHK.TRANS64 P1, [R4+URZ], R5 ;  /* 0x00000005040095a7 */ /* 0x000ea4000802007f */
[----:B--2---:R-:W-:Y:S05]  /*1d050*/  @!P1 BRA `(.L_x_26) ;  /* 0xfffffffc00f09947 */ /* 0x004fea000383ffff */
[----:B------:R-:W-:Y:S05]  /*1d060*/  BRA `(.L_x_25) ;  /* 0xfffffe7c00207947 */ /* 0x000fea000383ffff */
.L_x_615:
[----:B------:R-:W-:Y:S01]  /*1d070*/  BSSY B1, `(.L_x_633) ;  /* 0x0000006000017945 */ /* 0x000fe20003800000 */
[----:B------:R-:W-:-:S07]  /*1d080*/  IMAD.MOV.U32 R15, RZ, RZ, -0x1 ;  /* 0xffffffffff0f7424 */ /* 0x000fce00078e00ff */
[----:B------:R-:W-:Y:S05]  /*1d090*/  WARPSYNC.COLLECTIVE R15, `(.L_x_634) ;  /* 0x000000000f0c7348 */ /* 0x000fea0003c00000 */
[----:B------:R-:W-:Y:S02]  /*1d0a0*/  ELECT P6, UR62, PT ;  /* 0x00000000003e782f */ /* 0x000fe400038c0000 */
[----:B------:R-:W-:Y:S01]  /*1d0b0*/  MOV R14, UR62 ;  /* 0x0000003e000e7c02 */ /* 0x000fe20008000f00 */
[----:B------:R-:W-:Y:S10]  /*1d0c0*/  ENDCOLLECTIVE ;  /* 0x000000000000791b */ /* 0x000ff40003800000 */
.L_x_634:
[----:B------:R-:W-:Y:S05]  /*1d0d0*/  BSYNC B1 ;  /* 0x0000000000017941 */ /* 0x000fea0003800000 */
.L_x_633:
[----:B------:R-:W-:Y:S05]  /*1d0e0*/  BRA `(.L_x_635) ;  /* 0xfffffff000307947 */ /* 0x000fea000383ffff */
.L_x_618:
[----:B0-----:R0:W1:Y:S02]  /*1d0f0*/  SYNCS.PHASECHK.TRANS64.TRYWAIT P0, [R14+URZ+0x18], R13 ;  /* 0x0000180d0e0075a7 */ /* 0x001064000800017f */
[----:B-1----:R-:W-:Y:S05]  /*1d100*/  @!P0 NANOSLEEP.SYNCS 0x989680 ;  /* 0x009896800000895d */ /* 0x002fea0003900000 */
[----:B------:R-:W1:Y:S02]  /*1d110*/  @!P0 SYNCS.PHASECHK.TRANS64 P0, [R14+URZ+0x18], R13 ;  /* 0x0000180d0e0085a7 */ /* 0x000e64000800007f */
[----:B-1----:R-:W-:Y:S05]  /*1d120*/  @!P0 BRA `(.L_x_618) ;  /* 0xfffffffc00f08947 */ /* 0x002fea000383ffff */
[----:B------:R-:W-:Y:S05]  /*1d130*/  BRA `(.L_x_636) ;  /* 0xfffffff000647947 */ /* 0x000fea000383ffff */
.L_x_626:
[----:B------:R-:W-:Y:S01]  /*1d140*/  BSSY B0, `(.L_x_637) ;  /* 0x0000006000007945 */ /* 0x000fe20003800000 */
[----:B------:R-:W-:-:S07]  /*1d150*/  IMAD.MOV.U32 R15, RZ, RZ, -0x1 ;  /* 0xffffffffff0f7424 */ /* 0x000fce00078e00ff */
[----:B------:R-:W-:Y:S05]  /*1d160*/  WARPSYNC.COLLECTIVE R15, `(.L_x_638) ;  /* 0x000000000f0c7348 */ /* 0x000fea0003c00000 */
[----:B------:R-:W-:Y:S02]  /*1d170*/  ELECT P6, UR62, PT ;  /* 0x00000000003e782f */ /* 0x000fe400038c0000 */
[----:B------:R-:W-:Y:S01]  /*1d180*/  MOV R14, UR62 ;  /* 0x0000003e000e7c02 */ /* 0x000fe20008000f00 */
[----:B------:R-:W-:Y:S10]  /*1d190*/  ENDCOLLECTIVE ;  /* 0x000000000000791b */ /* 0x000ff40003800000 */
.L_x_638:
[----:B------:R-:W-:Y:S05]  /*1d1a0*/  BSYNC B0 ;  /* 0x0000000000007941 */ /* 0x000fea0003800000 */
.L_x_637:
[----:B------:R-:W-:Y:S05]  /*1d1b0*/  BRA `(.L_x_639) ;  /* 0xfffffff800f07947 */ /* 0x000fea000383ffff */
.L_x_630:
[----:B0-----:R0:W1:Y:S02]  /*1d1c0*/  SYNCS.PHASECHK.TRANS64.TRYWAIT P0, [R3+URZ], R2 ;  /* 0x00000002030075a7 */ /* 0x001064000800017f */
[----:B-1----:R-:W-:Y:S05]  /*1d1d0*/  @!P0 NANOSLEEP.SYNCS 0x989680 ;  /* 0x009896800000895d */ /* 0x002fea0003900000 */
[----:B------:R-:W1:Y:S02]  /*1d1e0*/  @!P0 SYNCS.PHASECHK.TRANS64 P0, [R3+URZ], R2 ;  /* 0x00000002030085a7 */ /* 0x000e64000800007f */
[----:B-1----:R-:W-:Y:S05]  /*1d1f0*/  @!P0 BRA `(.L_x_630) ;  /* 0xfffffffc00f08947 */ /* 0x002fea000383ffff */
[----:B------:R-:W-:Y:S05]  /*1d200*/  BRA `(.L_x_640) ;  /* 0xfffffffc00187947 */ /* 0x000fea000383ffff */
.L_x_631:
[----:B0-----:R0:W1:Y:S02]  /*1d210*/  SYNCS.PHASECHK.TRANS64.TRYWAIT P0, [R3+URZ], R2 ;  /* 0x00000002030075a7 */ /* 0x001064000800017f */
[----:B-1----:R-:W-:Y:S05]  /*1d220*/  @!P0 NANOSLEEP.SYNCS 0x989680 ;  /* 0x009896800000895d */ /* 0x002fea0003900000 */
[----:B------:R-:W1:Y:S02]  /*1d230*/  @!P0 SYNCS.PHASECHK.TRANS64 P0, [R3+URZ], R2 ;  /* 0x00000002030085a7 */ /* 0x000e64000800007f */
[----:B-1----:R-:W-:Y:S05]  /*1d240*/  @!P0 BRA `(.L_x_631) ;  /* 0xfffffffc00f08947 */ /* 0x002fea000383ffff */
[----:B------:R-:W-:Y:S05]  /*1d250*/  BRA `(.L_x_641) ;  /* 0xfffffffc00287947 */ /* 0x000fea000383ffff */
.L_x_642:
[----:B------:R-:W-:-:S00]  /*1d260*/  BRA `(.L_x_642) ;  /* 0xfffffffc00fc7947 */ /* 0x000fc0000383ffff */
[----:B------:R-:W-:-:S00]  /*1d270*/  NOP ;  /* 0x0000000000007918 */ /* 0x000fc00000000000 */
        /* <DEDUP_REMOVED lines=8> */
.L_x_643:


//--------------------- .nv.global.init           --------------------------
	.section	.nv.global.init,"aw",@progbits
.nv.global.init:
	.type		$str$22,@object
	.size		$str$22,($str$23 - $str$22)
$str$22:
        /*0000*/ 	.byte	0x6b, 0x5f, 0x74, 0x69, 0x6c, 0x65, 0x5f, 0x63, 0x6f, 0x75, 0x6e, 0x74, 0x20, 0x3e, 0x3d, 0x20
        /*0010*/ 	.byte	0x31, 0x00
	.type		$str$23,@object
	.size		$str$23,(__unnamed_1 - $str$23)
$str$23:
        /*0012*/ 	.byte	0x2f, 0x74, 0x6d, 0x70, 0x2f, 0x63, 0x75, 0x74, 0x6c, 0x61, 0x73, 0x73, 0x5f, 0x73, 0x77, 0x65
        /*0022*/ 	.byte	0x65, 0x70, 0x5f, 0x73, 0x72, 0x63, 0x2f, 0x69, 0x6e, 0x63, 0x6c, 0x75, 0x64, 0x65, 0x2f, 0x63
        /*0032*/ 	.byte	0x75, 0x74, 0x6c, 0x61, 0x73, 0x73, 0x2f, 0x67, 0x65, 0x6d, 0x6d, 0x2f, 0x63, 0x6f, 0x6c, 0x6c
        /*0042*/ 	.byte	0x65, 0x63, 0x74, 0x69, 0x76, 0x65, 0x2f, 0x73, 0x6d, 0x39, 0x30, 0x5f, 0x6d, 0x6d, 0x61, 0x5f
        /*0052*/ 	.byte	0x74, 0x6d, 0x61, 0x5f, 0x67, 0x6d, 0x6d, 0x61, 0x5f, 0x73, 0x73, 0x5f, 0x77, 0x61, 0x72, 0x70
        /*0062*/ 	.byte	0x73, 0x70, 0x65, 0x63, 0x69, 0x61, 0x6c, 0x69, 0x7a, 0x65, 0x64, 0x2e, 0x68, 0x70, 0x70, 0x00
	.type		__unnamed_1,@object
	.size		__unnamed_1,(.L_0 - __unnamed_1)
__unnamed_1:
        /* <DEDUP_REMOVED lines=182> */
        /*0bd2*/ 	.byte	0x00
.L_0:


//--------------------- .nv.shared._ZN7cutlass13device_kernelINS_4gemm6kernel13GemmUniversalIN4cute5tupleIJiiiiEEENS1_10collective13CollectiveMmaINS1_34MainloopSm90TmaGmmaWarpSpecializedILi3ENS5_IJNS4_1CILi2EEENSA_ILi1EEESC_EEENS1_35KernelTmaWarpSpecializedCooperativeEEENS5_IJNSA_ILi384EEENSA_ILi192EEENSA_ILi64EEEEEENS_10bfloat16_tENS5_IJlSC_lEEESK_SL_NS4_8TiledMMAINS4_8MMA_AtomIJNS4_4SM904GMMA28MMA_64x192x16_F32BF16BF16_SSILNSP_5MajorE0ELSR_0ELNSP_7ScaleInE1ELSS_1EEEEEENS4_6LayoutISD_NS5_IJSC_NSA_ILi0EEESW_EEEEENS5_IJNS4_10UnderscoreESZ_SZ_EEEEENS4_13SM90_TMA_LOADENS4_14ComposedLayoutINS4_7SwizzleILi3ELi4ELi3EEENS4_18smem_ptr_flag_bitsILi16EEENSV_INS5_IJNSA_ILi8EEESI_EEENS5_IJSI_SC_EEEEEEEvNS4_8identityENS4_23SM90_TMA_LOAD_MULTICASTES1C_vS1D_EENS_8epilogue10collective6detail29Sm90TmaWarpSpecializedAdapterINS1H_15DefaultEpilogueISK_SL_SL_NS1G_6thread17LinearCombinationISK_Li1EffLNS1L_9ScaleType4KindE0ELNS_15FloatRoundStyleE2ESK_EENS1_15EpilogueDefaultEEEEEvvEEEEvNT_6ParamsE --------------------------
	.section	.nv.shared._ZN7cutlass13device_kernelINS_4gemm6kernel13GemmUniversalIN4cute5tupleIJiiiiEEENS1_10collective13CollectiveMmaINS1_34MainloopSm90TmaGmmaWarpSpecializedILi3ENS5_IJNS4_1CILi2EEENSA_ILi1EEESC_EEENS1_35KernelTmaWarpSpecializedCooperativeEEENS5_IJNSA_ILi384EEENSA_ILi192EEENSA_ILi64EEEEEENS_10bfloat16_tENS5_IJlSC_lEEESK_SL_NS4_8TiledMMAINS4_8MMA_AtomIJNS4_4SM904GMMA28MMA_64x192x16_F32BF16BF16_SSILNSP_5MajorE0ELSR_0ELNSP_7ScaleInE1ELSS_1EEEEEENS4_6LayoutISD_NS5_IJSC_NSA_ILi0EEESW_EEEEENS5_IJNS4_10UnderscoreESZ_SZ_EEEEENS4_13SM90_TMA_LOADENS4_14ComposedLayoutINS4_7SwizzleILi3ELi4ELi3EEENS4_18smem_ptr_flag_bitsILi16EEENSV_INS5_IJNSA_ILi8EEESI_EEENS5_IJSI_SC_EEEEEEEvNS4_8identityENS4_23SM90_TMA_LOAD_MULTICASTES1C_vS1D_EENS_8epilogue10collective6detail29Sm90TmaWarpSpecializedAdapterINS1H_15DefaultEpilogueISK_SL_SL_NS1G_6thread17LinearCombinationISK_Li1EffLNS1L_9ScaleType4KindE0ELNS_15FloatRoundStyleE2ESK_EENS1_15EpilogueDefaultEEEEEvvEEEEvNT_6ParamsE,"aw",@nobits
	.sectionflags	@""
	.align	16
	.zero		1024


//--------------------- .nv.shared.reserved.0     --------------------------
	.section	.nv.shared.reserved.0,"aw",@nobits
	.weak		__nv_reservedSMEM_offset_0_alias
	.size		__nv_reservedSMEM_offset_0_alias, 0, 0
	.other		__nv_reservedSMEM_offset_0_alias,@"STO_CUDA_RESERVED_SHARED STV_DEFAULT"
__nv_reservedSMEM_offset_0_alias:
	.zero		0


//--------------------- .nv.global                --------------------------
	.section	.nv.global,"aw",@nobits
.nv.global:
	.type		_ZN39_INTERNAL_23bd893a_4_k_cu_44fa7e1c_33034cute1_E,@object
	.size		_ZN39_INTERNAL_23bd893a_4_k_cu_44fa7e1c_33034cute1_E,(_ZN39_INTERNAL_23bd893a_4_k_cu_44fa7e1c_33034cuda3std3__45__cpo6cbeginE - _ZN39_INTERNAL_23bd893a_4_k_cu_44fa7e1c_33034cute1_E)
_ZN39_INTERNAL_23bd893a_4_k_cu_44fa7e1c_33034cute1_E:
	.zero		1
	.type		_ZN39_INTERNAL_23bd893a_4_k_cu_44fa7e1c_33034cuda3std3__45__cpo6cbeginE,@object
	.size		_ZN39_INTERNAL_23bd893a_4_k_cu_44fa7e1c_33034cuda3std3__45__cpo6cbeginE,(_ZN39_INTERNAL_23bd893a_4_k_cu_44fa7e1c_33034cuda3std3__48in_placeE - _ZN39_INTERNAL_23bd893a_4_k_cu_44fa7e1c_33034cuda3std3__45__cpo6cbeginE)
_ZN39_INTERNAL_23bd893a_4_k_cu_44fa7e1c_33034cuda3std3__45__cpo6cbeginE:
	.zero		1
	.type		_ZN39_INTERNAL_23bd893a_4_k_cu_44fa7e1c_33034cuda3std3__48in_placeE,@object
	.size		_ZN39_INTERNAL_23bd893a_4_k_cu_44fa7e1c_33034cuda3std3__48in_placeE,(_ZN39_INTERNAL_23bd893a_4_k_cu_44fa7e1c_33034cuda3std6ranges3__45__cpo9iter_moveE - _ZN39_INTERNAL_23bd893a_4_k_cu_44fa7e1c_33034cuda3std3__48in_placeE)
_ZN39_INTERNAL_23bd893a_4_k_cu_44fa7e1c_33034cuda3std3__48in_placeE:
	.zero		1
	.type		_ZN39_INTERNAL_23bd893a_4_k_cu_44fa7e1c_33034cuda3std6ranges3__45__cpo9iter_moveE,@object
	.size		_ZN39_INTERNAL_23bd893a_4_k_cu_44fa7e1c_33034cuda3std6ranges3__45__cpo9iter_moveE,(_ZN39_INTERNAL_23bd893a_4_k_cu_44fa7e1c_33034cuda3std3__45__cpo5beginE - _ZN39_INTERNAL_23bd893a_4_k_cu_44fa7e1c_33034cuda3std6ranges3__45__cpo9iter_moveE)
_ZN39_INTERNAL_23bd893a_4_k_cu_44fa7e1c_33034cuda3std6ranges3__45__cpo9iter_moveE:
	.zero		1
	.type		_ZN39_INTERNAL_23bd893a_4_k_cu_44fa7e1c_33034cuda3std3__45__cpo5beginE,@object
	.size		_ZN39_INTERNAL_23bd893a_4_k_cu_44fa7e1c_33034cuda3std3__45__cpo5beginE,(_ZN39_INTERNAL_23bd893a_4_k_cu_44fa7e1c_33034cuda3std3__441_GLOBAL__N__23bd893a_4_k_cu_44fa7e1c_33036ignoreE - _ZN39_INTERNAL_23bd893a_4_k_cu_44fa7e1c_33034cuda3std3__45__cpo5beginE)
_ZN39_INTERNAL_23bd893a_4_k_cu_44fa7e1c_33034cuda3std3__45__cpo5beginE:
	.zero		1
	.type		_ZN39_INTERNAL_23bd893a_4_k_cu_44fa7e1c_33034cuda3std3__441_GLOBAL__N__23bd893a_4_k_cu_44fa7e1c_33036ignoreE,@object
	.size		_ZN39_INTERNAL_23bd893a_4_k_cu_44fa7e1c_33034cuda3std3__441_GLOBAL__N__23bd893a_4_k_cu_44fa7e1c_33036ignoreE,(_ZN39_INTERNAL_23bd893a_4_k_cu_44fa7e1c_33034cute7productE - _ZN39_INTERNAL_23bd893a_4_k_cu_44fa7e1c_33034cuda3std3__441_GLOBAL__N__23bd893a_4_k_cu_44fa7e1c_33036ignoreE)
_ZN39_INTERNAL_23bd893a_4_k_cu_44fa7e1c_33034cuda3std3__441_GLOBAL__N__23bd893a_4_k_cu_44fa7e1c_33036ignoreE:
	.zero		1
	.type		_ZN39_INTERNAL_23bd893a_4_k_cu_44fa7e1c_33034cute7productE,@object
	.size		_ZN39_INTERNAL_23bd893a_4_k_cu_44fa7e1c_33034cute7productE,(_ZN39_INTERNAL_23bd893a_4_k_cu_44fa7e1c_33034cuda3std3__45__cpo3endE - _ZN39_INTERNAL_23bd893a_4_k_cu_44fa7e1c_33034cute7productE)
_ZN39_INTERNAL_23bd893a_4_k_cu_44fa7e1c_33034cute7productE:
	.zero		1
	.type		_ZN39_INTERNAL_23bd893a_4_k_cu_44fa7e1c_33034cuda3std3__45__cpo3endE,@object
	.size		_ZN39_INTERNAL_23bd893a_4_k_cu_44fa7e1c_33034cuda3std3__45__cpo3endE,(_ZN39_INTERNAL_23bd893a_4_k_cu_44fa7e1c_33034cuda3std3__419piecewise_constructE - _ZN39_INTERNAL_23bd893a_4_k_cu_44fa7e1c_33034cuda3std3__45__cpo3endE)
_ZN39_INTERNAL_23bd893a_4_k_cu_44fa7e1c_33034cuda3std3__45__cpo3endE:
	.zero		1
	.type		_ZN39_INTERNAL_23bd893a_4_k_cu_44fa7e1c_33034cuda3std3__419piecewise_constructE,@object
	.size		_ZN39_INTERNAL_23bd893a_4_k_cu_44fa7e1c_33034cuda3std3__419piecewise_constructE,(_ZN39_INTERNAL_23bd893a_4_k_cu_44fa7e1c_33034cuda3std3__45__cpo4cendE - _ZN39_INTERNAL_23bd893a_4_k_cu_44fa7e1c_33034cuda3std3__419piecewise_constructE)
_ZN39_INTERNAL_23bd893a_4_k_cu_44fa7e1c_33034cuda3std3__419piecewise_constructE:
	.zero		1
	.type		_ZN39_INTERNAL_23bd893a_4_k_cu_44fa7e1c_33034cuda3std3__45__cpo4cendE,@object
	.size		_ZN39_INTERNAL_23bd893a_4_k_cu_44fa7e1c_33034cuda3std3__45__cpo4cendE,(_ZN39_INTERNAL_23bd893a_4_k_cu_44fa7e1c_33034cuda3std6ranges3__45__cpo4swapE - _ZN39_INTERNAL_23bd893a_4_k_cu_44fa7e1c_33034cuda3std3__45__cpo4cendE)
_ZN39_INTERNAL_23bd893a_4_k_cu_44fa7e1c_33034cuda3std3__45__cpo4cendE:
	.zero		1
	.type		_ZN39_INTERNAL_23bd893a_4_k_cu_44fa7e1c_33034cuda3std6ranges3__45__cpo4swapE,@object
	.size		_ZN39_INTERNAL_23bd893a_4_k_cu_44fa7e1c_33034cuda3std6ranges3__45__cpo4swapE,(.L_8 - _ZN39_INTERNAL_23bd893a_4_k_cu_44fa7e1c_33034cuda3std6ranges3__45__cpo4swapE)
_ZN39_INTERNAL_23bd893a_4_k_cu_44fa7e1c_33034cuda3std6ranges3__45__cpo4swapE:
	.zero		1
.L_8:


//--------------------- .nv.constant0._ZN7cutlass13device_kernelINS_4gemm6kernel13GemmUniversalIN4cute5tupleIJiiiiEEENS1_10collective13CollectiveMmaINS1_34MainloopSm90TmaGmmaWarpSpecializedILi3ENS5_IJNS4_1CILi2EEENSA_ILi1EEESC_EEENS1_35KernelTmaWarpSpecializedCooperativeEEENS5_IJNSA_ILi384EEENSA_ILi192EEENSA_ILi64EEEEEENS_10bfloat16_tENS5_IJlSC_lEEESK_SL_NS4_8TiledMMAINS4_8MMA_AtomIJNS4_4SM904GMMA28MMA_64x192x16_F32BF16BF16_SSILNSP_5MajorE0ELSR_0ELNSP_7ScaleInE1ELSS_1EEEEEENS4_6LayoutISD_NS5_IJSC_NSA_ILi0EEESW_EEEEENS5_IJNS4_10UnderscoreESZ_SZ_EEEEENS4_13SM90_TMA_LOADENS4_14ComposedLayoutINS4_7SwizzleILi3ELi4ELi3EEENS4_18smem_ptr_flag_bitsILi16EEENSV_INS5_IJNSA_ILi8EEESI_EEENS5_IJSI_SC_EEEEEEEvNS4_8identityENS4_23SM90_TMA_LOAD_MULTICASTES1C_vS1D_EENS_8epilogue10collective6detail29Sm90TmaWarpSpecializedAdapterINS1H_15DefaultEpilogueISK_SL_SL_NS1G_6thread17LinearCombinationISK_Li1EffLNS1L_9ScaleType4KindE0ELNS_15FloatRoundStyleE2ESK_EENS1_15EpilogueDefaultEEEEEvvEEEEvNT_6ParamsE --------------------------
	.section	.nv.constant0._ZN7cutlass13device_kernelINS_4gemm6kernel13GemmUniversalIN4cute5tupleIJiiiiEEENS1_10collective13CollectiveMmaINS1_34MainloopSm90TmaGmmaWarpSpecializedILi3ENS5_IJNS4_1CILi2EEENSA_ILi1EEESC_EEENS1_35KernelTmaWarpSpecializedCooperativeEEENS5_IJNSA_ILi384EEENSA_ILi192EEENSA_ILi64EEEEEENS_10bfloat16_tENS5_IJlSC_lEEESK_SL_NS4_8TiledMMAINS4_8MMA_AtomIJNS4_4SM904GMMA28MMA_64x192x16_F32BF16BF16_SSILNSP_5MajorE0ELSR_0ELNSP_7ScaleInE1ELSS_1EEEEEENS4_6LayoutISD_NS5_IJSC_NSA_ILi0EEESW_EEEEENS5_IJNS4_10UnderscoreESZ_SZ_EEEEENS4_13SM90_TMA_LOADENS4_14ComposedLayoutINS4_7SwizzleILi3ELi4ELi3EEENS4_18smem_ptr_flag_bitsILi16EEENSV_INS5_IJNSA_ILi8EEESI_EEENS5_IJSI_SC_EEEEEEEvNS4_8identityENS4_23SM90_TMA_LOAD_MULTICASTES1C_vS1D_EENS_8epilogue10collective6detail29Sm90TmaWarpSpecializedAdapterINS1H_15DefaultEpilogueISK_SL_SL_NS1G_6thread17LinearCombinationISK_Li1EffLNS1L_9ScaleType4KindE0ELNS_15FloatRoundStyleE2ESK_EENS1_15EpilogueDefaultEEEEEvvEEEEvNT_6ParamsE,"a",@progbits
	.sectionflags	@""
	.align	4
.nv.constant0._ZN7cutlass13device_kernelINS_4gemm6kernel13GemmUniversalIN4cute5tupleIJiiiiEEENS1_10collective13CollectiveMmaINS1_34MainloopSm90TmaGmmaWarpSpecializedILi3ENS5_IJNS4_1CILi2EEENSA_ILi1EEESC_EEENS1_35KernelTmaWarpSpecializedCooperativeEEENS5_IJNSA_ILi384EEENSA_ILi192EEENSA_ILi64EEEEEENS_10bfloat16_tENS5_IJlSC_lEEESK_SL_NS4_8TiledMMAINS4_8MMA_AtomIJNS4_4SM904GMMA28MMA_64x192x16_F32BF16BF16_SSILNSP_5MajorE0ELSR_0ELNSP_7ScaleInE1ELSS_1EEEEEENS4_6LayoutISD_NS5_IJSC_NSA_ILi0EEESW_EEEEENS5_IJNS4_10UnderscoreESZ_SZ_EEEEENS4_13SM90_TMA_LOADENS4_14ComposedLayoutINS4_7SwizzleILi3ELi4ELi3EEENS4_18smem_ptr_flag_bitsILi16EEENSV_INS5_IJNSA_ILi8EEESI_EEENS5_IJSI_SC_EEEEEEEvNS4_8identityENS4_23SM90_TMA_LOAD_MULTICASTES1C_vS1D_EENS_8epilogue10collective6detail29Sm90TmaWarpSpecializedAdapterINS1H_15DefaultEpilogueISK_SL_SL_NS1G_6thread17LinearCombinationISK_Li1EffLNS1L_9ScaleType4KindE0ELNS_15FloatRoundStyleE2ESK_EENS1_15EpilogueDefaultEEEEEvvEEEEvNT_6ParamsE:
	.zero		1664


//--------------------- SYMBOLS --------------------------

	.type		.nv.reservedSmem.offset0,@object
	.size		.nv.reservedSmem.offset0,0x4
	.type		__assertfail,@function
